//
// Generated by NVIDIA NVVM Compiler
//
// Compiler Build ID: CL-36424714
// Cuda compilation tools, release 13.0, V13.0.88
// Based on NVVM 20.0.0
//

.version 9.0
.target sm_100
.address_size 64

	// .globl	_Z18parallel_reductionPiS_i
// _ZZ17sumCommMultiBlockPKiiPiiiE5shArr has been demoted
.extern .shared .align 16 .b8 sdata[];

.visible .entry _Z18parallel_reductionPiS_i(
	.param .u64 .ptr .align 1 _Z18parallel_reductionPiS_i_param_0,
	.param .u64 .ptr .align 1 _Z18parallel_reductionPiS_i_param_1,
	.param .u32 _Z18parallel_reductionPiS_i_param_2
)
{
	.reg .pred 	%p<6>;
	.reg .b32 	%r<26>;
	.reg .b64 	%rd<9>;

	ld.param.u64 	%rd2, [_Z18parallel_reductionPiS_i_param_0];
	ld.param.u64 	%rd1, [_Z18parallel_reductionPiS_i_param_1];
	ld.param.u32 	%r7, [_Z18parallel_reductionPiS_i_param_2];
	cvta.to.global.u64 	%rd3, %rd2;
	mov.u32 	%r1, %tid.x;
	mov.u32 	%r2, %ctaid.x;
	mov.u32 	%r3, %ntid.x;
	mad.lo.s32 	%r8, %r2, %r3, %r1;
	mul.wide.s32 	%rd4, %r8, 4;
	add.s64 	%rd5, %rd3, %rd4;
	ld.global.u32 	%r9, [%rd5];
	shl.b32 	%r10, %r1, 2;
	mov.u32 	%r11, sdata;
	add.s32 	%r4, %r11, %r10;
	st.shared.u32 	[%r4], %r9;
	bar.sync 	0;
	setp.lt.u32 	%p1, %r3, 2;
	@%p1 bra 	$L__BB0_6;
	mov.b32 	%r25, 1;
$L__BB0_2:
	mov.u32 	%r5, %r25;
	shl.b32 	%r25, %r5, 1;
	add.s32 	%r13, %r25, -1;
	and.b32  	%r14, %r13, %r1;
	setp.ne.s32 	%p2, %r14, 0;
	@%p2 bra 	$L__BB0_5;
	add.s32 	%r15, %r5, %r1;
	setp.ge.u32 	%p3, %r15, %r3;
	@%p3 bra 	$L__BB0_5;
	ld.shared.u32 	%r16, [%r4];
	rem.s32 	%r17, %r16, %r7;
	shl.b32 	%r18, %r5, 2;
	add.s32 	%r19, %r4, %r18;
	ld.shared.u32 	%r20, [%r19];
	rem.s32 	%r21, %r20, %r7;
	mul.lo.s32 	%r22, %r21, %r17;
	rem.s32 	%r23, %r22, %r7;
	st.shared.u32 	[%r4], %r23;
$L__BB0_5:
	bar.sync 	0;
	setp.lt.u32 	%p4, %r25, %r3;
	@%p4 bra 	$L__BB0_2;
$L__BB0_6:
	setp.ne.s32 	%p5, %r1, 0;
	@%p5 bra 	$L__BB0_8;
	ld.shared.u32 	%r24, [sdata];
	cvta.to.global.u64 	%rd6, %rd1;
	mul.wide.u32 	%rd7, %r2, 4;
	add.s64 	%rd8, %rd6, %rd7;
	st.global.u32 	[%rd8], %r24;
$L__BB0_8:
	ret;

}
	// .globl	_Z17sumCommMultiBlockPKiiPiii
.visible .entry _Z17sumCommMultiBlockPKiiPiii(
	.param .u64 .ptr .align 1 _Z17sumCommMultiBlockPKiiPiii_param_0,
	.param .u32 _Z17sumCommMultiBlockPKiiPiii_param_1,
	.param .u64 .ptr .align 1 _Z17sumCommMultiBlockPKiiPiii_param_2,
	.param .u32 _Z17sumCommMultiBlockPKiiPiii_param_3,
	.param .u32 _Z17sumCommMultiBlockPKiiPiii_param_4
)
{
	.reg .pred 	%p<11>;
	.reg .b32 	%r<87>;
	.reg .b64 	%rd<15>;
	// demoted variable
	.shared .align 4 .b8 _ZZ17sumCommMultiBlockPKiiPiiiE5shArr[4096];
	ld.param.u64 	%rd3, [_Z17sumCommMultiBlockPKiiPiii_param_0];
	ld.param.u32 	%r29, [_Z17sumCommMultiBlockPKiiPiii_param_1];
	ld.param.u64 	%rd2, [_Z17sumCommMultiBlockPKiiPiii_param_2];
	ld.param.u32 	%r30, [_Z17sumCommMultiBlockPKiiPiii_param_3];
	ld.param.u32 	%r86, [_Z17sumCommMultiBlockPKiiPiii_param_4];
	cvta.to.global.u64 	%rd1, %rd3;
	mov.u32 	%r1, %tid.x;
	mov.u32 	%r2, %ctaid.x;
	mad.lo.s32 	%r80, %r86, %r2, %r1;
	mov.u32 	%r33, %nctaid.x;
	mul.lo.s32 	%r4, %r86, %r33;
	setp.ge.s32 	%p1, %r80, %r29;
	mov.b32 	%r85, 1;
	@%p1 bra 	$L__BB1_7;
	add.s32 	%r36, %r80, %r4;
	max.s32 	%r37, %r29, %r36;
	setp.lt.s32 	%p2, %r36, %r29;
	selp.u32 	%r38, 1, 0, %p2;
	add.s32 	%r39, %r36, %r38;
	sub.s32 	%r40, %r37, %r39;
	div.u32 	%r41, %r40, %r4;
	add.s32 	%r42, %r41, %r38;
	add.s32 	%r5, %r42, 1;
	and.b32  	%r6, %r5, 3;
	setp.lt.u32 	%p3, %r42, 3;
	mov.b32 	%r85, 1;
	@%p3 bra 	$L__BB1_4;
	and.b32  	%r44, %r5, -4;
	shl.b32 	%r7, %r4, 2;
	neg.s32 	%r76, %r44;
	mov.b32 	%r85, 1;
	mul.wide.s32 	%rd6, %r4, 4;
$L__BB1_3:
	rem.s32 	%r45, %r85, %r30;
	mul.wide.s32 	%rd4, %r80, 4;
	add.s64 	%rd5, %rd1, %rd4;
	ld.global.u32 	%r46, [%rd5];
	rem.s32 	%r47, %r46, %r30;
	mul.lo.s32 	%r48, %r47, %r45;
	rem.s32 	%r49, %r48, %r30;
	add.s64 	%rd7, %rd5, %rd6;
	ld.global.u32 	%r50, [%rd7];
	rem.s32 	%r51, %r50, %r30;
	mul.lo.s32 	%r52, %r51, %r49;
	rem.s32 	%r53, %r52, %r30;
	add.s64 	%rd8, %rd7, %rd6;
	ld.global.u32 	%r54, [%rd8];
	rem.s32 	%r55, %r54, %r30;
	mul.lo.s32 	%r56, %r55, %r53;
	rem.s32 	%r57, %r56, %r30;
	add.s64 	%rd9, %rd8, %rd6;
	ld.global.u32 	%r58, [%rd9];
	rem.s32 	%r59, %r58, %r30;
	mul.lo.s32 	%r60, %r59, %r57;
	rem.s32 	%r85, %r60, %r30;
	add.s32 	%r80, %r80, %r7;
	add.s32 	%r76, %r76, 4;
	setp.ne.s32 	%p4, %r76, 0;
	@%p4 bra 	$L__BB1_3;
$L__BB1_4:
	setp.eq.s32 	%p5, %r6, 0;
	@%p5 bra 	$L__BB1_7;
	neg.s32 	%r82, %r6;
$L__BB1_6:
	.pragma "nounroll";
	mul.wide.s32 	%rd10, %r80, 4;
	add.s64 	%rd11, %rd1, %rd10;
	rem.s32 	%r61, %r85, %r30;
	ld.global.u32 	%r62, [%rd11];
	rem.s32 	%r63, %r62, %r30;
	mul.lo.s32 	%r64, %r63, %r61;
	rem.s32 	%r85, %r64, %r30;
	add.s32 	%r80, %r80, %r4;
	add.s32 	%r82, %r82, 1;
	setp.ne.s32 	%p6, %r82, 0;
	@%p6 bra 	$L__BB1_6;
$L__BB1_7:
	shl.b32 	%r65, %r1, 2;
	mov.u32 	%r66, _ZZ17sumCommMultiBlockPKiiPiiiE5shArr;
	add.s32 	%r26, %r66, %r65;
	st.shared.u32 	[%r26], %r85;
	bar.sync 	0;
	setp.lt.s32 	%p7, %r86, 2;
	@%p7 bra 	$L__BB1_11;
$L__BB1_8:
	shr.u32 	%r28, %r86, 1;
	setp.ge.u32 	%p8, %r1, %r28;
	@%p8 bra 	$L__BB1_10;
	ld.shared.u32 	%r67, [%r26];
	rem.s32 	%r68, %r67, %r30;
	shl.b32 	%r69, %r28, 2;
	add.s32 	%r70, %r26, %r69;
	ld.shared.u32 	%r71, [%r70];
	rem.s32 	%r72, %r71, %r30;
	mul.lo.s32 	%r73, %r72, %r68;
	rem.s32 	%r74, %r73, %r30;
	st.shared.u32 	[%r26], %r74;
$L__BB1_10:
	bar.sync 	0;
	setp.gt.u32 	%p9, %r86, 3;
	mov.u32 	%r86, %r28;
	@%p9 bra 	$L__BB1_8;
$L__BB1_11:
	setp.ne.s32 	%p10, %r1, 0;
	@%p10 bra 	$L__BB1_13;
	ld.shared.u32 	%r75, [_ZZ17sumCommMultiBlockPKiiPiiiE5shArr];
	cvta.to.global.u64 	%rd12, %rd2;
	mul.wide.u32 	%rd13, %r2, 4;
	add.s64 	%rd14, %rd12, %rd13;
	st.global.u32 	[%rd14], %r75;
$L__BB1_13:
	ret;

}
	// .globl	_Z14init_reductioniPii
.visible .entry _Z14init_reductioniPii(
	.param .u32 _Z14init_reductioniPii_param_0,
	.param .u64 .ptr .align 1 _Z14init_reductioniPii_param_1,
	.param .u32 _Z14init_reductioniPii_param_2
)
{
	.reg .pred 	%p<2>;
	.reg .b32 	%r<7>;
	.reg .b64 	%rd<5>;

	ld.param.u32 	%r2, [_Z14init_reductioniPii_param_0];
	ld.param.u64 	%rd1, [_Z14init_reductioniPii_param_1];
	ld.param.u32 	%r3, [_Z14init_reductioniPii_param_2];
	mov.u32 	%r4, %tid.x;
	mov.u32 	%r5, %ctaid.x;
	mov.u32 	%r6, %ntid.x;
	mad.lo.s32 	%r1, %r5, %r6, %r4;
	setp.ge.s32 	%p1, %r1, %r3;
	@%p1 bra 	$L__BB2_2;
	cvta.to.global.u64 	%rd2, %rd1;
	mul.wide.s32 	%rd3, %r1, 4;
	add.s64 	%rd4, %rd2, %rd3;
	st.global.u32 	[%rd4], %r2;
$L__BB2_2:
	ret;

}
	// .globl	_Z3rsaPiS_S_Pj
.visible .entry _Z3rsaPiS_S_Pj(
	.param .u64 .ptr .align 1 _Z3rsaPiS_S_Pj_param_0,
	.param .u64 .ptr .align 1 _Z3rsaPiS_S_Pj_param_1,
	.param .u64 .ptr .align 1 _Z3rsaPiS_S_Pj_param_2,
	.param .u64 .ptr .align 1 _Z3rsaPiS_S_Pj_param_3
)
{
	.reg .pred 	%p<8>;
	.reg .b32 	%r<15>;
	.reg .b32 	%f<8>;
	.reg .b64 	%rd<34>;

	ld.param.u64 	%rd15, [_Z3rsaPiS_S_Pj_param_0];
	ld.param.u64 	%rd16, [_Z3rsaPiS_S_Pj_param_1];
	ld.param.u64 	%rd17, [_Z3rsaPiS_S_Pj_param_2];
	ld.param.u64 	%rd18, [_Z3rsaPiS_S_Pj_param_3];
	mov.u32 	%r2, %tid.x;
	setp.ne.s32 	%p1, %r2, 0;
	@%p1 bra 	$L__BB3_13;
	cvta.to.global.u64 	%rd19, %rd15;
	cvta.to.global.u64 	%rd20, %rd16;
	cvta.to.global.u64 	%rd21, %rd17;
	ld.global.u32 	%r3, [%rd19];
	ld.global.u32 	%r4, [%rd20];
	ld.global.u32 	%r5, [%rd21];
	cvt.s64.s32 	%rd1, %r5;
	rem.s32 	%r1, %r3, %r5;
	cvt.rn.f32.s32 	%f5, %r4;
	mul.f32 	%f7, %f5, 0f3F000000;
	setp.eq.s32 	%p2, %r4, 0;
	@%p2 bra 	$L__BB3_14;
	setp.leu.f32 	%p3, %f7, 0f3F000000;
	mov.b64 	%rd30, 1;
	@%p3 bra 	$L__BB3_8;
	mul.lo.s32 	%r6, %r1, %r1;
	cvt.u64.u32 	%rd2, %r6;
	mov.b64 	%rd30, 1;
	cvt.u32.u64 	%r7, %rd1;
$L__BB3_4:
	mul.lo.s64 	%rd5, %rd30, %rd2;
	or.b64  	%rd24, %rd5, %rd1;
	and.b64  	%rd25, %rd24, -4294967296;
	setp.ne.s64 	%p4, %rd25, 0;
	@%p4 bra 	$L__BB3_6;
	cvt.u32.u64 	%r8, %rd5;
	rem.u32 	%r9, %r8, %r7;
	cvt.u64.u32 	%rd30, %r9;
	bra.uni 	$L__BB3_7;
$L__BB3_6:
	rem.u64 	%rd30, %rd5, %rd1;
$L__BB3_7:
	add.f32 	%f7, %f7, 0fBF800000;
	setp.gt.f32 	%p5, %f7, 0f3F000000;
	@%p5 bra 	$L__BB3_4;
$L__BB3_8:
	setp.neu.f32 	%p6, %f7, 0f3F000000;
	@%p6 bra 	$L__BB3_12;
	cvt.s64.s32 	%rd26, %r1;
	mul.lo.s64 	%rd10, %rd30, %rd26;
	or.b64  	%rd27, %rd10, %rd1;
	and.b64  	%rd28, %rd27, -4294967296;
	setp.ne.s64 	%p7, %rd28, 0;
	@%p7 bra 	$L__BB3_11;
	cvt.u32.u64 	%r10, %rd1;
	cvt.u32.u64 	%r11, %rd10;
	rem.u32 	%r12, %r11, %r10;
	cvt.u64.u32 	%rd30, %r12;
	bra.uni 	$L__BB3_12;
$L__BB3_11:
	rem.u64 	%rd30, %rd10, %rd1;
$L__BB3_12:
	cvt.u32.u64 	%r13, %rd30;
	cvta.to.global.u64 	%rd29, %rd18;
	atom.global.exch.b32 	%r14, [%rd29], %r13;
$L__BB3_13:
	ret;
$L__BB3_14:
	cvt.s64.s32 	%rd30, %r1;
	bra.uni 	$L__BB3_12;

}


// ===== COMPILED SASS (sm_100) =====

	.target	sm_100

	.elftype	@"ET_EXEC"


//--------------------- .note.nv.tkinfo           --------------------------
	.section	.note.nv.tkinfo,"",@"SHT_NOTE"
	.sectionflags	@"SHF_NOTE_NV_TKINFO"
	.tkinfo
        /*0018*/ 	.word	0x00000002
        /*0030*/ 	.string	""
        /*0030*/ 	.string	"ptxas"
        /*0030*/ 	.string	"Cuda compilation tools, release 13.0, V13.0.88"
        /*0030*/ 	.string	"Build cuda_13.0.r13.0/compiler.36424714_0"
        /*0030*/ 	.string	"-arch sm_100 -m 64 "



//--------------------- .note.nv.cuinfo           --------------------------
	.section	.note.nv.cuinfo,"",@"SHT_NOTE"
	.sectionflags	@"SHF_NOTE_NV_CUINFO"
        /*0018*/ 	.short	0x0002
        /*001a*/ 	.short	0x0064
        /*001c*/ 	.short	0x0082
	.zero		2


//--------------------- .nv.info                  --------------------------
	.section	.nv.info,"",@"SHT_CUDA_INFO"
	.align	4


	//----- nvinfo : EIATTR_REGCOUNT
	.align		4
        /*0000*/ 	.byte	0x04, 0x2f
        /*0002*/ 	.short	(.L_1 - .L_0)
	.align		4
.L_0:
        /*0004*/ 	.word	index@(_Z18parallel_reductionPiS_i)
        /*0008*/ 	.word	0x00000010


	//----- nvinfo : EIATTR_FRAME_SIZE
	.align		4
.L_1:
        /*000c*/ 	.byte	0x04, 0x11
        /*000e*/ 	.short	(.L_3 - .L_2)
	.align		4
.L_2:
        /*0010*/ 	.word	index@(_Z18parallel_reductionPiS_i)
        /*0014*/ 	.word	0x00000000


	//----- nvinfo : EIATTR_REGCOUNT
	.align		4
.L_3:
        /*0018*/ 	.byte	0x04, 0x2f
        /*001a*/ 	.short	(.L_5 - .L_4)
	.align		4
.L_4:
        /*001c*/ 	.word	index@(_Z17sumCommMultiBlockPKiiPiii)
        /*0020*/ 	.word	0x0000001e


	//----- nvinfo : EIATTR_FRAME_SIZE
	.align		4
.L_5:
        /*0024*/ 	.byte	0x04, 0x11
        /*0026*/ 	.short	(.L_7 - .L_6)
	.align		4
.L_6:
        /*0028*/ 	.word	index@(_Z17sumCommMultiBlockPKiiPiii)
        /*002c*/ 	.word	0x00000000


	//----- nvinfo : EIATTR_REGCOUNT
	.align		4
.L_7:
        /*0030*/ 	.byte	0x04, 0x2f
        /*0032*/ 	.short	(.L_9 - .L_8)
	.align		4
.L_8:
        /*0034*/ 	.word	index@(_Z14init_reductioniPii)
        /*0038*/ 	.word	0x0000000a


	//----- nvinfo : EIATTR_FRAME_SIZE
	.align		4
.L_9:
        /*003c*/ 	.byte	0x04, 0x11
        /*003e*/ 	.short	(.L_11 - .L_10)
	.align		4
.L_10:
        /*0040*/ 	.word	index@(_Z14init_reductioniPii)
        /*0044*/ 	.word	0x00000000


	//----- nvinfo : EIATTR_REGCOUNT
	.align		4
.L_11:
        /*0048*/ 	.byte	0x04, 0x2f
        /*004a*/ 	.short	(.L_13 - .L_12)
	.align		4
.L_12:
        /*004c*/ 	.word	index@(_Z3rsaPiS_S_Pj)
        /*0050*/ 	.word	0x00000016


	//----- nvinfo : EIATTR_FRAME_SIZE
	.align		4
.L_13:
        /*0054*/ 	.byte	0x04, 0x11
        /*0056*/ 	.short	(.L_15 - .L_14)
	.align		4
.L_14:
        /*0058*/ 	.word	index@($__internal_0_$__cuda_sm20_rem_u64)
        /*005c*/ 	.word	0x00000000


	//----- nvinfo : EIATTR_FRAME_SIZE
	.align		4
.L_15:
        /*0060*/ 	.byte	0x04, 0x11
        /*0062*/ 	.short	(.L_17 - .L_16)
	.align		4
.L_16:
        /*0064*/ 	.word	index@(_Z3rsaPiS_S_Pj)
        /*0068*/ 	.word	0x00000000


	//----- nvinfo : EIATTR_MIN_STACK_SIZE
	.align		4
.L_17:
        /*006c*/ 	.byte	0x04, 0x12
        /*006e*/ 	.short	(.L_19 - .L_18)
	.align		4
.L_18:
        /*0070*/ 	.word	index@(_Z3rsaPiS_S_Pj)
        /*0074*/ 	.word	0x00000000


	//----- nvinfo : EIATTR_MIN_STACK_SIZE
	.align		4
.L_19:
        /*0078*/ 	.byte	0x04, 0x12
        /*007a*/ 	.short	(.L_21 - .L_20)
	.align		4
.L_20:
        /*007c*/ 	.word	index@(_Z14init_reductioniPii)
        /*0080*/ 	.word	0x00000000


	//----- nvinfo : EIATTR_MIN_STACK_SIZE
	.align		4
.L_21:
        /*0084*/ 	.byte	0x04, 0x12
        /*0086*/ 	.short	(.L_23 - .L_22)
	.align		4
.L_22:
        /*0088*/ 	.word	index@(_Z17sumCommMultiBlockPKiiPiii)
        /*008c*/ 	.word	0x00000000


	//----- nvinfo : EIATTR_MIN_STACK_SIZE
	.align		4
.L_23:
        /*0090*/ 	.byte	0x04, 0x12
        /*0092*/ 	.short	(.L_25 - .L_24)
	.align		4
.L_24:
        /*0094*/ 	.word	index@(_Z18parallel_reductionPiS_i)
        /*0098*/ 	.word	0x00000000
.L_25:


//--------------------- .nv.compat                --------------------------
	.section	.nv.compat,"",@"SHT_CUDA_COMPAT_INFO"
	.align	4
        /*0000*/ 	.byte	0x02, 0x09, 0x00, 0x00, 0x02, 0x02, 0x01, 0x00, 0x02, 0x05, 0x05, 0x00, 0x03, 0x07, 0x01, 0x01
        /*0010*/ 	.byte	0x02, 0x03, 0x00, 0x00, 0x02, 0x06, 0x01, 0x00, 0x04, 0x0b, 0x08, 0x00, 0x01, 0x00, 0x00, 0x00
        /*0020*/ 	.byte	0x00, 0x00, 0x00, 0x00


//--------------------- .nv.info._Z3rsaPiS_S_Pj   --------------------------
	.section	.nv.info._Z3rsaPiS_S_Pj,"",@"SHT_CUDA_INFO"
	.sectionflags	@""
	.align	4


	//----- nvinfo : EIATTR_CUDA_API_VERSION
	.align		4
        /*0000*/ 	.byte	0x04, 0x37
        /*0002*/ 	.short	(.L_27 - .L_26)
.L_26:
        /*0004*/ 	.word	0x00000082


	//----- nvinfo : EIATTR_KPARAM_INFO
	.align		4
.L_27:
        /*0008*/ 	.byte	0x04, 0x17
        /*000a*/ 	.short	(.L_29 - .L_28)
.L_28:
        /*000c*/ 	.word	0x00000000
        /*0010*/ 	.short	0x0003
        /*0012*/ 	.short	0x0018
        /*0014*/ 	.byte	0x00, 0xf5, 0x21, 0x00


	//----- nvinfo : EIATTR_KPARAM_INFO
	.align		4
.L_29:
        /*0018*/ 	.byte	0x04, 0x17
        /*001a*/ 	.short	(.L_31 - .L_30)
.L_30:
        /*001c*/ 	.word	0x00000000
        /*0020*/ 	.short	0x0002
        /*0022*/ 	.short	0x0010
        /*0024*/ 	.byte	0x00, 0xf5, 0x21, 0x00


	//----- nvinfo : EIATTR_KPARAM_INFO
	.align		4
.L_31:
        /*0028*/ 	.byte	0x04, 0x17
        /*002a*/ 	.short	(.L_33 - .L_32)
.L_32:
        /*002c*/ 	.word	0x00000000
        /*0030*/ 	.short	0x0001
        /*0032*/ 	.short	0x0008
        /*0034*/ 	.byte	0x00, 0xf5, 0x21, 0x00


	//----- nvinfo : EIATTR_KPARAM_INFO
	.align		4
.L_33:
        /*0038*/ 	.byte	0x04, 0x17
        /*003a*/ 	.short	(.L_35 - .L_34)
.L_34:
        /*003c*/ 	.word	0x00000000
        /*0040*/ 	.short	0x0000
        /*0042*/ 	.short	0x0000
        /*0044*/ 	.byte	0x00, 0xf5, 0x21, 0x00


	//----- nvinfo : EIATTR_SPARSE_MMA_MASK
	.align		4
.L_35:
        /*0048*/ 	.byte	0x03, 0x50
        /*004a*/ 	.short	0x0000


	//----- nvinfo : EIATTR_MAXREG_COUNT
	.align		4
        /*004c*/ 	.byte	0x03, 0x1b
        /*004e*/ 	.short	0x00ff


	//----- nvinfo : EIATTR_MERCURY_ISA_VERSION
	.align		4
        /*0050*/ 	.byte	0x03, 0x5f
        /*0052*/ 	.short	0x0101


	//----- nvinfo : EIATTR_VRC_CTA_INIT_COUNT
	.align		4
        /*0054*/ 	.byte	0x02, 0x4a
	.zero		1
	.zero		1


	//----- nvinfo : EIATTR_EXIT_INSTR_OFFSETS
	.align		4
        /*0058*/ 	.byte	0x04, 0x1c
        /*005a*/ 	.short	(.L_37 - .L_36)


	//   ....[0]....
.L_36:
        /*005c*/ 	.word	0x00000030


	//   ....[1]....
        /*0060*/ 	.word	0x00000750


	//----- nvinfo : EIATTR_CRS_STACK_SIZE
	.align		4
.L_37:
        /*0064*/ 	.byte	0x04, 0x1e
        /*0066*/ 	.short	(.L_39 - .L_38)
.L_38:
        /*0068*/ 	.word	0x00000000


	//----- nvinfo : EIATTR_CBANK_PARAM_SIZE
	.align		4
.L_39:
        /*006c*/ 	.byte	0x03, 0x19
        /*006e*/ 	.short	0x0020


	//----- nvinfo : EIATTR_PARAM_CBANK
	.align		4
        /*0070*/ 	.byte	0x04, 0x0a
        /*0072*/ 	.short	(.L_41 - .L_40)
	.align		4
.L_40:
        /*0074*/ 	.word	index@(.nv.constant0._Z3rsaPiS_S_Pj)
        /*0078*/ 	.short	0x0380
        /*007a*/ 	.short	0x0020


	//----- nvinfo : EIATTR_SW_WAR
	.align		4
.L_41:
        /*007c*/ 	.byte	0x04, 0x36
        /*007e*/ 	.short	(.L_43 - .L_42)
.L_42:
        /*0080*/ 	.word	0x00000008
.L_43:


//--------------------- .nv.info._Z14init_reductioniPii --------------------------
	.section	.nv.info._Z14init_reductioniPii,"",@"SHT_CUDA_INFO"
	.sectionflags	@""
	.align	4


	//----- nvinfo : EIATTR_CUDA_API_VERSION
	.align		4
        /*0000*/ 	.byte	0x04, 0x37
        /*0002*/ 	.short	(.L_45 - .L_44)
.L_44:
        /*0004*/ 	.word	0x00000082


	//----- nvinfo : EIATTR_KPARAM_INFO
	.align		4
.L_45:
        /*0008*/ 	.byte	0x04, 0x17
        /*000a*/ 	.short	(.L_47 - .L_46)
.L_46:
        /*000c*/ 	.word	0x00000000
        /*0010*/ 	.short	0x0002
        /*0012*/ 	.short	0x0010
        /*0014*/ 	.byte	0x00, 0xf0, 0x11, 0x00


	//----- nvinfo : EIATTR_KPARAM_INFO
	.align		4
.L_47:
        /*0018*/ 	.byte	0x04, 0x17
        /*001a*/ 	.short	(.L_49 - .L_48)
.L_48:
        /*001c*/ 	.word	0x00000000
        /*0020*/ 	.short	0x0001
        /*0022*/ 	.short	0x0008
        /*0024*/ 	.byte	0x00, 0xf5, 0x21, 0x00


	//----- nvinfo : EIATTR_KPARAM_INFO
	.align		4
.L_49:
        /*0028*/ 	.byte	0x04, 0x17
        /*002a*/ 	.short	(.L_51 - .L_50)
.L_50:
        /*002c*/ 	.word	0x00000000
        /*0030*/ 	.short	0x0000
        /*0032*/ 	.short	0x0000
        /*0034*/ 	.byte	0x00, 0xf0, 0x11, 0x00


	//----- nvinfo : EIATTR_SPARSE_MMA_MASK
	.align		4
.L_51:
        /*0038*/ 	.byte	0x03, 0x50
        /*003a*/ 	.short	0x0000


	//----- nvinfo : EIATTR_MAXREG_COUNT
	.align		4
        /*003c*/ 	.byte	0x03, 0x1b
        /*003e*/ 	.short	0x00ff


	//----- nvinfo : EIATTR_MERCURY_ISA_VERSION
	.align		4
        /*0040*/ 	.byte	0x03, 0x5f
        /*0042*/ 	.short	0x0101


	//----- nvinfo : EIATTR_VRC_CTA_INIT_COUNT
	.align		4
        /*0044*/ 	.byte	0x02, 0x4a
	.zero		1
	.zero		1


	//----- nvinfo : EIATTR_EXIT_INSTR_OFFSETS
	.align		4
        /*0048*/ 	.byte	0x04, 0x1c
        /*004a*/ 	.short	(.L_53 - .L_52)


	//   ....[0]....
.L_52:
        /*004c*/ 	.word	0x00000070


	//   ....[1]....
        /*0050*/ 	.word	0x000000d0


	//----- nvinfo : EIATTR_CBANK_PARAM_SIZE
	.align		4
.L_53:
        /*0054*/ 	.byte	0x03, 0x19
        /*0056*/ 	.short	0x0014


	//----- nvinfo : EIATTR_PARAM_CBANK
	.align		4
        /*0058*/ 	.byte	0x04, 0x0a
        /*005a*/ 	.short	(.L_55 - .L_54)
	.align		4
.L_54:
        /*005c*/ 	.word	index@(.nv.constant0._Z14init_reductioniPii)
        /*0060*/ 	.short	0x0380
        /*0062*/ 	.short	0x0014


	//----- nvinfo : EIATTR_SW_WAR
	.align		4
.L_55:
        /*0064*/ 	.byte	0x04, 0x36
        /*0066*/ 	.short	(.L_57 - .L_56)
.L_56:
        /*0068*/ 	.word	0x00000008
.L_57:


//--------------------- .nv.info._Z17sumCommMultiBlockPKiiPiii --------------------------
	.section	.nv.info._Z17sumCommMultiBlockPKiiPiii,"",@"SHT_CUDA_INFO"
	.sectionflags	@""
	.align	4


	//----- nvinfo : EIATTR_CUDA_API_VERSION
	.align		4
        /*0000*/ 	.byte	0x04, 0x37
        /*0002*/ 	.short	(.L_59 - .L_58)
.L_58:
        /*0004*/ 	.word	0x00000082


	//----- nvinfo : EIATTR_KPARAM_INFO
	.align		4
.L_59:
        /*0008*/ 	.byte	0x04, 0x17
        /*000a*/ 	.short	(.L_61 - .L_60)
.L_60:
        /*000c*/ 	.word	0x00000000
        /*0010*/ 	.short	0x0004
        /*0012*/ 	.short	0x001c
        /*0014*/ 	.byte	0x00, 0xf0, 0x11, 0x00


	//----- nvinfo : EIATTR_KPARAM_INFO
	.align		4
.L_61:
        /*0018*/ 	.byte	0x04, 0x17
        /*001a*/ 	.short	(.L_63 - .L_62)
.L_62:
        /*001c*/ 	.word	0x00000000
        /*0020*/ 	.short	0x0003
        /*0022*/ 	.short	0x0018
        /*0024*/ 	.byte	0x00, 0xf0, 0x11, 0x00


	//----- nvinfo : EIATTR_KPARAM_INFO
	.align		4
.L_63:
        /*0028*/ 	.byte	0x04, 0x17
        /*002a*/ 	.short	(.L_65 - .L_64)
.L_64:
        /*002c*/ 	.word	0x00000000
        /*0030*/ 	.short	0x0002
        /*0032*/ 	.short	0x0010
        /*0034*/ 	.byte	0x00, 0xf5, 0x21, 0x00


	//----- nvinfo : EIATTR_KPARAM_INFO
	.align		4
.L_65:
        /*0038*/ 	.byte	0x04, 0x17
        /*003a*/ 	.short	(.L_67 - .L_66)
.L_66:
        /*003c*/ 	.word	0x00000000
        /*0040*/ 	.short	0x0001
        /*0042*/ 	.short	0x0008
        /*0044*/ 	.byte	0x00, 0xf0, 0x11, 0x00


	//----- nvinfo : EIATTR_KPARAM_INFO
	.align		4
.L_67:
        /*0048*/ 	.byte	0x04, 0x17
        /*004a*/ 	.short	(.L_69 - .L_68)
.L_68:
        /*004c*/ 	.word	0x00000000
        /*0050*/ 	.short	0x0000
        /*0052*/ 	.short	0x0000
        /*0054*/ 	.byte	0x00, 0xf5, 0x21, 0x00


	//----- nvinfo : EIATTR_SPARSE_MMA_MASK
	.align		4
.L_69:
        /*0058*/ 	.byte	0x03, 0x50
        /*005a*/ 	.short	0x0000


	//----- nvinfo : EIATTR_MAXREG_COUNT
	.align		4
        /*005c*/ 	.byte	0x03, 0x1b
        /*005e*/ 	.short	0x00ff


	//----- nvinfo : EIATTR_NUM_BARRIERS
	.align		4
        /*0060*/ 	.byte	0x02, 0x4c
        /*0062*/ 	.byte	0x01
	.zero		1


	//----- nvinfo : EIATTR_MERCURY_ISA_VERSION
	.align		4
        /*0064*/ 	.byte	0x03, 0x5f
        /*0066*/ 	.short	0x0101


	//----- nvinfo : EIATTR_VRC_CTA_INIT_COUNT
	.align		4
        /*0068*/ 	.byte	0x02, 0x4a
	.zero		1
	.zero		1


	//----- nvinfo : EIATTR_EXIT_INSTR_OFFSETS
	.align		4
        /*006c*/ 	.byte	0x04, 0x1c
        /*006e*/ 	.short	(.L_71 - .L_70)


	//   ....[0]....
.L_70:
        /*0070*/ 	.word	0x00001490


	//   ....[1]....
        /*0074*/ 	.word	0x00001510


	//----- nvinfo : EIATTR_CRS_STACK_SIZE
	.align		4
.L_71:
        /*0078*/ 	.byte	0x04, 0x1e
        /*007a*/ 	.short	(.L_73 - .L_72)
.L_72:
        /*007c*/ 	.word	0x00000000


	//----- nvinfo : EIATTR_CBANK_PARAM_SIZE
	.align		4
.L_73:
        /*0080*/ 	.byte	0x03, 0x19
        /*0082*/ 	.short	0x0020


	//----- nvinfo : EIATTR_PARAM_CBANK
	.align		4
        /*0084*/ 	.byte	0x04, 0x0a
        /*0086*/ 	.short	(.L_75 - .L_74)
	.align		4
.L_74:
        /*0088*/ 	.word	index@(.nv.constant0._Z17sumCommMultiBlockPKiiPiii)
        /*008c*/ 	.short	0x0380
        /*008e*/ 	.short	0x0020


	//----- nvinfo : EIATTR_SW_WAR
	.align		4
.L_75:
        /*0090*/ 	.byte	0x04, 0x36
        /*0092*/ 	.short	(.L_77 - .L_76)
.L_76:
        /*0094*/ 	.word	0x00000008
.L_77:


//--------------------- .nv.info._Z18parallel_reductionPiS_i --------------------------
	.section	.nv.info._Z18parallel_reductionPiS_i,"",@"SHT_CUDA_INFO"
	.sectionflags	@""
	.align	4


	//----- nvinfo : EIATTR_CUDA_API_VERSION
	.align		4
        /*0000*/ 	.byte	0x04, 0x37
        /*0002*/ 	.short	(.L_79 - .L_78)
.L_78:
        /*0004*/ 	.word	0x00000082


	//----- nvinfo : EIATTR_KPARAM_INFO
	.align		4
.L_79:
        /*0008*/ 	.byte	0x04, 0x17
        /*000a*/ 	.short	(.L_81 - .L_80)
.L_80:
        /*000c*/ 	.word	0x00000000
        /*0010*/ 	.short	0x0002
        /*0012*/ 	.short	0x0010
        /*0014*/ 	.byte	0x00, 0xf0, 0x11, 0x00


	//----- nvinfo : EIATTR_KPARAM_INFO
	.align		4
.L_81:
        /*0018*/ 	.byte	0x04, 0x17
        /*001a*/ 	.short	(.L_83 - .L_82)
.L_82:
        /*001c*/ 	.word	0x00000000
        /*0020*/ 	.short	0x0001
        /*0022*/ 	.short	0x0008
        /*0024*/ 	.byte	0x00, 0xf5, 0x21, 0x00


	//----- nvinfo : EIATTR_KPARAM_INFO
	.align		4
.L_83:
        /*0028*/ 	.byte	0x04, 0x17
        /*002a*/ 	.short	(.L_85 - .L_84)
.L_84:
        /*002c*/ 	.word	0x00000000
        /*0030*/ 	.short	0x0000
        /*0032*/ 	.short	0x0000
        /*0034*/ 	.byte	0x00, 0xf5, 0x21, 0x00


	//----- nvinfo : EIATTR_SPARSE_MMA_MASK
	.align		4
.L_85:
        /*0038*/ 	.byte	0x03, 0x50
        /*003a*/ 	.short	0x0000


	//----- nvinfo : EIATTR_MAXREG_COUNT
	.align		4
        /*003c*/ 	.byte	0x03, 0x1b
        /*003e*/ 	.short	0x00ff


	//----- nvinfo : EIATTR_NUM_BARRIERS
	.align		4
        /*0040*/ 	.byte	0x02, 0x4c
        /*0042*/ 	.byte	0x01
	.zero		1


	//----- nvinfo : EIATTR_MERCURY_ISA_VERSION
	.align		4
        /*0044*/ 	.byte	0x03, 0x5f
        /*0046*/ 	.short	0x0101


	//----- nvinfo : EIATTR_VRC_CTA_INIT_COUNT
	.align		4
        /*0048*/ 	.byte	0x02, 0x4a
	.zero		1
	.zero		1


	//----- nvinfo : EIATTR_EXIT_INSTR_OFFSETS
	.align		4
        /*004c*/ 	.byte	0x04, 0x1c
        /*004e*/ 	.short	(.L_87 - .L_86)


	//   ....[0]....
.L_86:
        /*0050*/ 	.word	0x00000520


	//   ....[1]....
        /*0054*/ 	.word	0x000005a0


	//----- nvinfo : EIATTR_CRS_STACK_SIZE
	.align		4
.L_87:
        /*0058*/ 	.byte	0x04, 0x1e
        /*005a*/ 	.short	(.L_89 - .L_88)
.L_88:
        /*005c*/ 	.word	0x00000000


	//----- nvinfo : EIATTR_CBANK_PARAM_SIZE
	.align		4
.L_89:
        /*0060*/ 	.byte	0x03, 0x19
        /*0062*/ 	.short	0x0014


	//----- nvinfo : EIATTR_PARAM_CBANK
	.align		4
        /*0064*/ 	.byte	0x04, 0x0a
        /*0066*/ 	.short	(.L_91 - .L_90)
	.align		4
.L_90:
        /*0068*/ 	.word	index@(.nv.constant0._Z18parallel_reductionPiS_i)
        /*006c*/ 	.short	0x0380
        /*006e*/ 	.short	0x0014


	//----- nvinfo : EIATTR_SW_WAR
	.align		4
.L_91:
        /*0070*/ 	.byte	0x04, 0x36
        /*0072*/ 	.short	(.L_93 - .L_92)
.L_92:
        /*0074*/ 	.word	0x00000008
.L_93:


//--------------------- .nv.callgraph             --------------------------
	.section	.nv.callgraph,"",@"SHT_CUDA_CALLGRAPH"
	.align	4
	.sectionentsize	8
	.align		4
        /*0000*/ 	.word	0x00000000
	.align		4
        /*0004*/ 	.word	0xffffffff
	.align		4
        /*0008*/ 	.word	0x00000000
	.align		4
        /*000c*/ 	.word	0xfffffffe
	.align		4
        /*0010*/ 	.word	0x00000000
	.align		4
        /*0014*/ 	.word	0xfffffffd
	.align		4
        /*0018*/ 	.word	0x00000000
	.align		4
        /*001c*/ 	.word	0xfffffffc


//--------------------- .text._Z3rsaPiS_S_Pj      --------------------------
	.section	.text._Z3rsaPiS_S_Pj,"ax",@progbits
	.align	128
        .global         _Z3rsaPiS_S_Pj
        .type           _Z3rsaPiS_S_Pj,@function
        .size           _Z3rsaPiS_S_Pj,(.L_x_24 - _Z3rsaPiS_S_Pj)
        .other          _Z3rsaPiS_S_Pj,@"STO_CUDA_ENTRY STV_DEFAULT"
_Z3rsaPiS_S_Pj:
.text._Z3rsaPiS_S_Pj:
[----:B------:R-:W-:Y:S01]  /*0000*/  LDC R1, c[0x0][0x37c] ;  /* 0x0000df00ff017b82 */ /* 0x000fe20000000800 */
[----:B------:R-:W0:Y:S02]  /*0010*/  S2R R0, SR_TID.X ;  /* 0x0000000000007919 */ /* 0x000e240000002100 */
[----:B0-----:R-:W-:-:S13]  /*0020*/  ISETP.NE.AND P0, PT, R0, RZ, PT ;  /* 0x000000ff0000720c */ /* 0x001fda0003f05270 */
[----:B------:R-:W-:Y:S05]  /*0030*/  @P0 EXIT ;  /* 0x000000000000094d */ /* 0x000fea0003800000 */
[----:B------:R-:W0:Y:S01]  /*0040*/  LDC.64 R6, c[0x0][0x390] ;  /* 0x0000e400ff067b82 */ /* 0x000e220000000a00 */
[----:B------:R-:W0:Y:S02]  /*0050*/  LDCU.64 UR4, c[0x0][0x358] ;  /* 0x00006b00ff0477ac */ /* 0x000e240008000a00 */
[----:B0-----:R-:W2:Y:S05]  /*0060*/  LDG.E R0, desc[UR4][R6.64] ;  /* 0x0000000406007981 */ /* 0x001eaa000c1e1900 */
[----:B------:R-:W0:Y:S02]  /*0070*/  LDC.64 R2, c[0x0][0x380] ;  /* 0x0000e000ff027b82 */ /* 0x000e240000000a00 */
[----:B0-----:R-:W3:Y:S06]  /*0080*/  LDG.E R2, desc[UR4][R2.64] ;  /* 0x0000000402027981 */ /* 0x001eec000c1e1900 */
[----:B------:R-:W0:Y:S02]  /*0090*/  LDC.64 R4, c[0x0][0x388] ;  /* 0x0000e200ff047b82 */ /* 0x000e240000000a00 */
[----:B0-----:R0:W4:Y:S01]  /*00a0*/  LDG.E R10, desc[UR4][R4.64] ;  /* 0x00000004040a7981 */ /* 0x001122000c1e1900 */
[----:B--2---:R-:W-:-:S02]  /*00b0*/  IABS R12, R0 ;  /* 0x00000000000c7213 */ /* 0x004fc40000000000 */
[----:B0-----:R-:W-:Y:S02]  /*00c0*/  IABS R5, R0 ;  /* 0x0000000000057213 */ /* 0x001fe40000000000 */
[----:B------:R-:W0:Y:S08]  /*00d0*/  I2F.RP R11, R12 ;  /* 0x0000000c000b7306 */ /* 0x000e300000209400 */
[----:B0-----:R-:W0:Y:S01]  /*00e0*/  MUFU.RCP R11, R11 ;  /* 0x0000000b000b7308 */ /* 0x001e220000001000 */
[----:B---3--:R-:W-:-:S02]  /*00f0*/  IABS R4, R2 ;  /* 0x0000000200047213 */ /* 0x008fc40000000000 */
[----:B------:R-:W-:Y:S01]  /*0100*/  ISETP.GE.AND P1, PT, R2, RZ, PT ;  /* 0x000000ff0200720c */ /* 0x000fe20003f26270 */
[----:B0-----:R-:W-:-:S04]  /*0110*/  VIADD R8, R11, 0xffffffe ;  /* 0x0ffffffe0b087836 */ /* 0x001fc80000000000 */
[----:B------:R0:W1:Y:S02]  /*0120*/  F2I.FTZ.U32.TRUNC.NTZ R9, R8 ;  /* 0x0000000800097305 */ /* 0x000064000021f000 */
[----:B0-----:R-:W-:Y:S02]  /*0130*/  HFMA2 R8, -RZ, RZ, 0, 0 ;  /* 0x00000000ff087431 */ /* 0x001fe400000001ff */
[----:B-1----:R-:W-:-:S04]  /*0140*/  IMAD.MOV R7, RZ, RZ, -R9 ;  /* 0x000000ffff077224 */ /* 0x002fc800078e0a09 */
[----:B------:R-:W-:-:S04]  /*0150*/  IMAD R3, R7, R12, RZ ;  /* 0x0000000c07037224 */ /* 0x000fc800078e02ff */
[----:B------:R-:W-:-:S04]  /*0160*/  IMAD.HI.U32 R9, R9, R3, R8 ;  /* 0x0000000309097227 */ /* 0x000fc800078e0008 */
[----:B------:R-:W-:Y:S02]  /*0170*/  IMAD.MOV R3, RZ, RZ, -R5 ;  /* 0x000000ffff037224 */ /* 0x000fe400078e0a05 */
[----:B------:R-:W-:-:S04]  /*0180*/  IMAD.HI.U32 R9, R9, R4, RZ ;  /* 0x0000000409097227 */ /* 0x000fc800078e00ff */
[----:B------:R-:W-:-:S05]  /*0190*/  IMAD R9, R9, R3, R4 ;  /* 0x0000000309097224 */ /* 0x000fca00078e0204 */
[----:B------:R-:W-:-:S13]  /*01a0*/  ISETP.GT.U32.AND P0, PT, R12, R9, PT ;  /* 0x000000090c00720c */ /* 0x000fda0003f04070 */
[----:B------:R-:W-:Y:S01]  /*01b0*/  @!P0 IMAD.IADD R9, R9, 0x1, -R12 ;  /* 0x0000000109098824 */ /* 0x000fe200078e0a0c */
[----:B------:R-:W-:-:S04]  /*01c0*/  ISETP.NE.AND P0, PT, R0, RZ, PT ;  /* 0x000000ff0000720c */ /* 0x000fc80003f05270 */
[----:B------:R-:W-:-:S13]  /*01d0*/  ISETP.GT.U32.AND P2, PT, R12, R9, PT ;  /* 0x000000090c00720c */ /* 0x000fda0003f44070 */
[----:B------:R-:W-:Y:S02]  /*01e0*/  @!P2 IADD3 R9, PT, PT, R9, -R12, RZ ;  /* 0x8000000c0909a210 */ /* 0x000fe40007ffe0ff */
[----:B----4-:R-:W-:-:S03]  /*01f0*/  ISETP.NE.AND P2, PT, R10, RZ, PT ;  /* 0x000000ff0a00720c */ /* 0x010fc60003f45270 */
[----:B------:R-:W-:-:S04]  /*0200*/  IMAD.MOV.U32 R2, RZ, RZ, R9 ;  /* 0x000000ffff027224 */ /* 0x000fc800078e0009 */
[----:B------:R-:W-:Y:S01]  /*0210*/  @!P1 IMAD.MOV R2, RZ, RZ, -R2 ;  /* 0x000000ffff029224 */ /* 0x000fe200078e0a02 */
[----:B------:R-:W-:-:S05]  /*0220*/  @!P0 LOP3.LUT R2, RZ, R0, RZ, 0x33, !PT ;  /* 0x00000000ff028212 */ /* 0x000fca00078e33ff */
[----:B------:R-:W-:Y:S02]  /*0230*/  @!P2 SHF.R.S32.HI R5, RZ, 0x1f, R2 ;  /* 0x0000001fff05a819 */ /* 0x000fe40000011402 */
[----:B------:R-:W-:Y:S01]  /*0240*/  @!P2 MOV R4, R2 ;  /* 0x000000020004a202 */ /* 0x000fe20000000f00 */
[----:B------:R-:W-:Y:S06]  /*0250*/  @!P2 BRA `(.L_x_0) ;  /* 0x000000040034a947 */ /* 0x000fec0003800000 */
[----:B------:R-:W-:Y:S01]  /*0260*/  I2FP.F32.S32 R4, R10 ;  /* 0x0000000a00047245 */ /* 0x000fe20000201400 */
[----:B------:R-:W-:Y:S01]  /*0270*/  IMAD.MOV.U32 R8, RZ, RZ, 0x1 ;  /* 0x00000001ff087424 */ /* 0x000fe200078e00ff */
[----:B------:R-:W-:Y:S01]  /*0280*/  SHF.R.S32.HI R3, RZ, 0x1f, R0 ;  /* 0x0000001fff037819 */ /* 0x000fe20000011400 */
[----:B------:R-:W-:Y:S02]  /*0290*/  IMAD.MOV.U32 R9, RZ, RZ, 0x0 ;  /* 0x00000000ff097424 */ /* 0x000fe400078e00ff */
[----:B------:R-:W-:-:S05]  /*02a0*/  FMUL R4, R4, 0.5 ;  /* 0x3f00000004047820 */ /* 0x000fca0000400000 */
[----:B------:R-:W-:-:S13]  /*02b0*/  FSETP.GT.AND P0, PT, R4, 0.5, PT ;  /* 0x3f0000000400780b */ /* 0x000fda0003f04000 */
[----:B------:R-:W-:Y:S05]  /*02c0*/  @!P0 BRA `(.L_x_1) ;  /* 0x0000000000888947 */ /* 0x000fea0003800000 */
[----:B------:R-:W-:Y:S02]  /*02d0*/  HFMA2 R8, -RZ, RZ, 0, 5.9604644775390625e-08 ;  /* 0x00000001ff087431 */ /* 0x000fe400000001ff */
[----:B------:R-:W-:Y:S02]  /*02e0*/  IMAD R5, R2, R2, RZ ;  /* 0x0000000202057224 */ /* 0x000fe400078e02ff */
[----:B------:R-:W-:-:S07]  /*02f0*/  IMAD.MOV.U32 R9, RZ, RZ, 0x0 ;  /* 0x00000000ff097424 */ /* 0x000fce00078e00ff */
.L_x_4:
[-C--:B------:R-:W-:Y:S02]  /*0300*/  IMAD R7, R9, R5.reuse, RZ ;  /* 0x0000000509077224 */ /* 0x080fe400078e02ff */
[----:B------:R-:W-:-:S04]  /*0310*/  IMAD.WIDE.U32 R8, R8, R5, RZ ;  /* 0x0000000508087225 */ /* 0x000fc800078e00ff */
[----:B------:R-:W-:-:S05]  /*0320*/  IMAD.IADD R6, R9, 0x1, R7 ;  /* 0x0000000109067824 */ /* 0x000fca00078e0207 */
[----:B------:R-:W-:-:S04]  /*0330*/  LOP3.LUT R7, R6, R3, RZ, 0xfc, !PT ;  /* 0x0000000306077212 */ /* 0x000fc800078efcff */
[----:B------:R-:W-:-:S13]  /*0340*/  ISETP.NE.U32.AND P0, PT, R7, RZ, PT ;  /* 0x000000ff0700720c */ /* 0x000fda0003f05070 */
[----:B------:R-:W-:Y:S05]  /*0350*/  @P0 BRA `(.L_x_2) ;  /* 0x00000000004c0947 */ /* 0x000fea0003800000 */
[----:B------:R-:W0:Y:S01]  /*0360*/  I2F.U32.RP R9, R0 ;  /* 0x0000000000097306 */ /* 0x000e220000209000 */
[----:B------:R-:W-:Y:S01]  /*0370*/  IMAD.MOV R11, RZ, RZ, -R0 ;  /* 0x000000ffff0b7224 */ /* 0x000fe200078e0a00 */
[----:B------:R-:W-:-:S06]  /*0380*/  ISETP.NE.U32.AND P1, PT, R0, RZ, PT ;  /* 0x000000ff0000720c */ /* 0x000fcc0003f25070 */
[----:B0-----:R-:W0:Y:S02]  /*0390*/  MUFU.RCP R9, R9 ;  /* 0x0000000900097308 */ /* 0x001e240000001000 */
[----:B0-----:R-:W-:Y:S01]  /*03a0*/  IADD3 R6, PT, PT, R9, 0xffffffe, RZ ;  /* 0x0ffffffe09067810 */ /* 0x001fe20007ffe0ff */
[----:B------:R-:W-:-:S05]  /*03b0*/  IMAD.MOV.U32 R9, RZ, RZ, RZ ;  /* 0x000000ffff097224 */ /* 0x000fca00078e00ff */
[----:B------:R0:W1:Y:S02]  /*03c0*/  F2I.FTZ.U32.TRUNC.NTZ R7, R6 ;  /* 0x0000000600077305 */ /* 0x000064000021f000 */
[----:B0-----:R-:W-:Y:S02]  /*03d0*/  IMAD.MOV.U32 R6, RZ, RZ, RZ ;  /* 0x000000ffff067224 */ /* 0x001fe400078e00ff */
[----:B-1----:R-:W-:-:S04]  /*03e0*/  IMAD R11, R11, R7, RZ ;  /* 0x000000070b0b7224 */ /* 0x002fc800078e02ff */
[----:B------:R-:W-:-:S06]  /*03f0*/  IMAD.HI.U32 R7, R7, R11, R6 ;  /* 0x0000000b07077227 */ /* 0x000fcc00078e0006 */
[----:B------:R-:W-:-:S05]  /*0400*/  IMAD.HI.U32 R7, R7, R8, RZ ;  /* 0x0000000807077227 */ /* 0x000fca00078e00ff */
[----:B------:R-:W-:-:S05]  /*0410*/  IADD3 R7, PT, PT, -R7, RZ, RZ ;  /* 0x000000ff07077210 */ /* 0x000fca0007ffe1ff */
[----:B------:R-:W-:-:S05]  /*0420*/  IMAD R8, R0, R7, R8 ;  /* 0x0000000700087224 */ /* 0x000fca00078e0208 */
[----:B------:R-:W-:-:S13]  /*0430*/  ISETP.GE.U32.AND P0, PT, R8, R0, PT ;  /* 0x000000000800720c */ /* 0x000fda0003f06070 */
[----:B------:R-:W-:-:S05]  /*0440*/  @P0 IMAD.IADD R8, R8, 0x1, -R0 ;  /* 0x0000000108080824 */ /* 0x000fca00078e0a00 */
[----:B------:R-:W-:-:S13]  /*0450*/  ISETP.GE.U32.AND P0, PT, R8, R0, PT ;  /* 0x000000000800720c */ /* 0x000fda0003f06070 */
[----:B------:R-:W-:Y:S02]  /*0460*/  @P0 IADD3 R8, PT, PT, -R0, R8, RZ ;  /* 0x0000000800080210 */ /* 0x000fe40007ffe1ff */
[----:B------:R-:W-:Y:S01]  /*0470*/  @!P1 LOP3.LUT R8, RZ, R0, RZ, 0x33, !PT ;  /* 0x00000000ff089212 */ /* 0x000fe200078e33ff */
[----:B------:R-:W-:Y:S06]  /*0480*/  BRA `(.L_x_3) ;  /* 0x00000000000c7947 */ /* 0x000fec0003800000 */
.L_x_2:
[----:B------:R-:W-:Y:S02]  /*0490*/  MOV R9, R6 ;  /* 0x0000000600097202 */ /* 0x000fe40000000f00 */
[----:B------:R-:W-:-:S07]  /*04a0*/  MOV R10, 0x4c0 ;  /* 0x000004c0000a7802 */ /* 0x000fce0000000f00 */
[----:B------:R-:W-:Y:S05]  /*04b0*/  CALL.REL.NOINC `($__internal_0_$__cuda_sm20_rem_u64) ;  /* 0x0000000000a87944 */ /* 0x000fea0003c00000 */
.L_x_3:
[----:B------:R-:W-:-:S05]  /*04c0*/  FADD R4, R4, -1 ;  /* 0xbf80000004047421 */ /* 0x000fca0000000000 */
[----:B------:R-:W-:-:S13]  /*04d0*/  FSETP.GT.AND P0, PT, R4, 0.5, PT ;  /* 0x3f0000000400780b */ /* 0x000fda0003f04000 */
[----:B------:R-:W-:Y:S05]  /*04e0*/  @P0 BRA `(.L_x_4) ;  /* 0xfffffffc00840947 */ /* 0x000fea000383ffff */
.L_x_1:
[----:B------:R-:W-:Y:S01]  /*04f0*/  FSETP.NEU.AND P0, PT, R4, 0.5, PT ;  /* 0x3f0000000400780b */ /* 0x000fe20003f0d000 */
[----:B------:R-:W-:Y:S01]  /*0500*/  IMAD.MOV.U32 R4, RZ, RZ, R8 ;  /* 0x000000ffff047224 */ /* 0x000fe200078e0008 */
[----:B------:R-:W-:-:S11]  /*0510*/  MOV R5, R9 ;  /* 0x0000000900057202 */ /* 0x000fd60000000f00 */
[----:B------:R-:W-:Y:S05]  /*0520*/  @P0 BRA `(.L_x_0) ;  /* 0x0000000000800947 */ /* 0x000fea0003800000 */
[----:B------:R-:W-:Y:S01]  /*0530*/  SHF.R.S32.HI R6, RZ, 0x1f, R2 ;  /* 0x0000001fff067819 */ /* 0x000fe20000011402 */
[-C--:B------:R-:W-:Y:S02]  /*0540*/  IMAD R5, R5, R2.reuse, RZ ;  /* 0x0000000205057224 */ /* 0x080fe400078e02ff */
[----:B------:R-:W-:-:S04]  /*0550*/  IMAD.WIDE.U32 R8, R4, R2, RZ ;  /* 0x0000000204087225 */ /* 0x000fc800078e00ff */
[----:B------:R-:W-:-:S04]  /*0560*/  IMAD R5, R4, R6, R5 ;  /* 0x0000000604057224 */ /* 0x000fc800078e0205 */
[----:B------:R-:W-:-:S05]  /*0570*/  IMAD.IADD R2, R9, 0x1, R5 ;  /* 0x0000000109027824 */ /* 0x000fca00078e0205 */
[----:B------:R-:W-:-:S04]  /*0580*/  LOP3.LUT R4, R2, R3, RZ, 0xfc, !PT ;  /* 0x0000000302047212 */ /* 0x000fc800078efcff */
[----:B------:R-:W-:-:S13]  /*0590*/  ISETP.NE.U32.AND P0, PT, R4, RZ, PT ;  /* 0x000000ff0400720c */ /* 0x000fda0003f05070 */
[----:B------:R-:W-:Y:S05]  /*05a0*/  @P0 BRA `(.L_x_5) ;  /* 0x00000000004c0947 */ /* 0x000fea0003800000 */
[----:B------:R-:W0:Y:S01]  /*05b0*/  I2F.U32.RP R5, R0 ;  /* 0x0000000000057306 */ /* 0x000e220000209000 */
[----:B------:R-:W-:Y:S02]  /*05c0*/  HFMA2 R2, -RZ, RZ, 0, 0 ;  /* 0x00000000ff027431 */ /* 0x000fe400000001ff */
[----:B------:R-:W-:Y:S01]  /*05d0*/  IMAD.MOV R7, RZ, RZ, -R0 ;  /* 0x000000ffff077224 */ /* 0x000fe200078e0a00 */
[----:B------:R-:W-:-:S04]  /*05e0*/  ISETP.NE.U32.AND P1, PT, R0, RZ, PT ;  /* 0x000000ff0000720c */ /* 0x000fc80003f25070 */
[----:B0-----:R-:W0:Y:S02]  /*05f0*/  MUFU.RCP R5, R5 ;  /* 0x0000000500057308 */ /* 0x001e240000001000 */
[----:B0-----:R-:W-:Y:S02]  /*0600*/  IADD3 R6, PT, PT, R5, 0xffffffe, RZ ;  /* 0x0ffffffe05067810 */ /* 0x001fe40007ffe0ff */
[----:B------:R-:W-:-:S04]  /*0610*/  MOV R5, RZ ;  /* 0x000000ff00057202 */ /* 0x000fc80000000f00 */
[----:B------:R-:W0:Y:S02]  /*0620*/  F2I.FTZ.U32.TRUNC.NTZ R3, R6 ;  /* 0x0000000600037305 */ /* 0x000e24000021f000 */
[----:B0-----:R-:W-:-:S04]  /*0630*/  IMAD R7, R7, R3, RZ ;  /* 0x0000000307077224 */ /* 0x001fc800078e02ff */
[----:B------:R-:W-:-:S06]  /*0640*/  IMAD.HI.U32 R7, R3, R7, R2 ;  /* 0x0000000703077227 */ /* 0x000fcc00078e0002 */
[----:B------:R-:W-:-:S04]  /*0650*/  IMAD.HI.U32 R2, R7, R8, RZ ;  /* 0x0000000807027227 */ /* 0x000fc800078e00ff */
[----:B------:R-:W-:-:S04]  /*0660*/  IMAD.MOV R3, RZ, RZ, -R2 ;  /* 0x000000ffff037224 */ /* 0x000fc800078e0a02 */
[----:B------:R-:W-:-:S05]  /*0670*/  IMAD R4, R0, R3, R8 ;  /* 0x0000000300047224 */ /* 0x000fca00078e0208 */
[----:B------:R-:W-:-:S13]  /*0680*/  ISETP.GE.U32.AND P0, PT, R4, R0, PT ;  /* 0x000000000400720c */ /* 0x000fda0003f06070 */
[----:B------:R-:W-:-:S04]  /*0690*/  @P0 IADD3 R4, PT, PT, -R0, R4, RZ ;  /* 0x0000000400040210 */ /* 0x000fc80007ffe1ff */
[----:B------:R-:W-:-:S13]  /*06a0*/  ISETP.GE.U32.AND P0, PT, R4, R0, PT ;  /* 0x000000000400720c */ /* 0x000fda0003f06070 */
[----:B------:R-:W-:Y:S01]  /*06b0*/  @P0 IMAD.IADD R4, R4, 0x1, -R0 ;  /* 0x0000000104040824 */ /* 0x000fe200078e0a00 */
[----:B------:R-:W-:Y:S01]  /*06c0*/  @!P1 LOP3.LUT R4, RZ, R0, RZ, 0x33, !PT ;  /* 0x00000000ff049212 */ /* 0x000fe200078e33ff */
[----:B------:R-:W-:Y:S06]  /*06d0*/  BRA `(.L_x_0) ;  /* 0x0000000000147947 */ /* 0x000fec0003800000 */
.L_x_5:
[----:B------:R-:W-:Y:S01]  /*06e0*/  IMAD.MOV.U32 R9, RZ, RZ, R2 ;  /* 0x000000ffff097224 */ /* 0x000fe200078e0002 */
[----:B------:R-:W-:-:S07]  /*06f0*/  MOV R10, 0x710 ;  /* 0x00000710000a7802 */ /* 0x000fce0000000f00 */
[----:B------:R-:W-:Y:S05]  /*0700*/  CALL.REL.NOINC `($__internal_0_$__cuda_sm20_rem_u64) ;  /* 0x0000000000147944 */ /* 0x000fea0003c00000 */
[----:B------:R-:W-:Y:S01]  /*0710*/  MOV R4, R8 ;  /* 0x0000000800047202 */ /* 0x000fe20000000f00 */
[----:B------:R-:W-:-:S07]  /*0720*/  IMAD.MOV.U32 R5, RZ, RZ, R9 ;  /* 0x000000ffff057224 */ /* 0x000fce00078e0009 */
.L_x_0:
[----:B------:R-:W0:Y:S02]  /*0730*/  LDC.64 R2, c[0x0][0x398] ;  /* 0x0000e600ff027b82 */ /* 0x000e240000000a00 */
[----:B0-----:R-:W-:Y:S01]  /*0740*/  ATOMG.E.EXCH.STRONG.GPU PT, RZ, desc[UR4][R2.64], R4 ;  /* 0x8000000402ff79a8 */ /* 0x001fe2000c1ef104 */
[----:B------:R-:W-:Y:S05]  /*0750*/  EXIT ;  /* 0x000000000000794d */ /* 0x000fea0003800000 */
        .weak           $__internal_0_$__cuda_sm20_rem_u64
        .type           $__internal_0_$__cuda_sm20_rem_u64,@function
        .size           $__internal_0_$__cuda_sm20_rem_u64,(.L_x_24 - $__internal_0_$__cuda_sm20_rem_u64)
$__internal_0_$__cuda_sm20_rem_u64:
[----:B------:R-:W-:Y:S01]  /*0760*/  MOV R14, R0 ;  /* 0x00000000000e7202 */ /* 0x000fe20000000f00 */
[----:B------:R-:W-:-:S04]  /*0770*/  IMAD.MOV.U32 R15, RZ, RZ, R3 ;  /* 0x000000ffff0f7224 */ /* 0x000fc800078e0003 */
[----:B------:R-:W0:Y:S08]  /*0780*/  I2F.U64.RP R11, R14 ;  /* 0x0000000e000b7312 */ /* 0x000e300000309000 */
[----:B0-----:R-:W0:Y:S02]  /*0790*/  MUFU.RCP R11, R11 ;  /* 0x0000000b000b7308 */ /* 0x001e240000001000 */
[----:B0-----:R-:W-:-:S06]  /*07a0*/  IADD3 R6, PT, PT, R11, 0x1ffffffe, RZ ;  /* 0x1ffffffe0b067810 */ /* 0x001fcc0007ffe0ff */
[----:B------:R-:W0:Y:S02]  /*07b0*/  F2I.U64.TRUNC R6, R6 ;  /* 0x0000000600067311 */ /* 0x000e24000020d800 */
[----:B0-----:R-:W-:-:S04]  /*07c0*/  IMAD.WIDE.U32 R12, R6, R0, RZ ;  /* 0x00000000060c7225 */ /* 0x001fc800078e00ff */
[----:B------:R-:W-:Y:S01]  /*07d0*/  IMAD R13, R6, R3, R13 ;  /* 0x00000003060d7224 */ /* 0x000fe200078e020d */
[----:B------:R-:W-:-:S03]  /*07e0*/  IADD3 R17, P0, PT, RZ, -R12, RZ ;  /* 0x8000000cff117210 */ /* 0x000fc60007f1e0ff */
[----:B------:R-:W-:Y:S02]  /*07f0*/  IMAD R13, R7, R0, R13 ;  /* 0x00000000070d7224 */ /* 0x000fe400078e020d */
[----:B------:R-:W-:-:S04]  /*0800*/  IMAD.HI.U32 R12, R6, R17, RZ ;  /* 0x00000011060c7227 */ /* 0x000fc800078e00ff */
[----:B------:R-:W-:Y:S01]  /*0810*/  IMAD.X R19, RZ, RZ, ~R13, P0 ;  /* 0x000000ffff137224 */ /* 0x000fe200000e0e0d */
[----:B------:R-:W-:-:S03]  /*0820*/  MOV R13, R6 ;  /* 0x00000006000d7202 */ /* 0x000fc60000000f00 */
[-C--:B------:R-:W-:Y:S02]  /*0830*/  IMAD R15, R7, R19.reuse, RZ ;  /* 0x00000013070f7224 */ /* 0x080fe400078e02ff */
[----:B------:R-:W-:-:S04]  /*0840*/  IMAD.WIDE.U32 R12, P0, R6, R19, R12 ;  /* 0x00000013060c7225 */ /* 0x000fc8000780000c */
[----:B------:R-:W-:-:S04]  /*0850*/  IMAD.HI.U32 R11, R7, R19, RZ ;  /* 0x00000013070b7227 */ /* 0x000fc800078e00ff */
[----:B------:R-:W-:-:S04]  /*0860*/  IMAD.HI.U32 R12, P1, R7, R17, R12 ;  /* 0x00000011070c7227 */ /* 0x000fc8000782000c */
[----:B------:R-:W-:Y:S01]  /*0870*/  IMAD.X R11, R11, 0x1, R7, P0 ;  /* 0x000000010b0b7824 */ /* 0x000fe200000e0607 */
[----:B------:R-:W-:-:S04]  /*0880*/  IADD3 R13, P2, PT, R15, R12, RZ ;  /* 0x0000000c0f0d7210 */ /* 0x000fc80007f5e0ff */
[----:B------:R-:W-:Y:S01]  /*0890*/  IADD3.X R11, PT, PT, RZ, RZ, R11, P2, P1 ;  /* 0x000000ffff0b7210 */ /* 0x000fe200017e240b */
[----:B------:R-:W-:-:S04]  /*08a0*/  IMAD.WIDE.U32 R6, R13, R0, RZ ;  /* 0x000000000d067225 */ /* 0x000fc800078e00ff */
[----:B------:R-:W-:Y:S01]  /*08b0*/  IMAD R7, R13, R3, R7 ;  /* 0x000000030d077224 */ /* 0x000fe200078e0207 */
[----:B------:R-:W-:-:S03]  /*08c0*/  IADD3 R15, P0, PT, RZ, -R6, RZ ;  /* 0x80000006ff0f7210 */ /* 0x000fc60007f1e0ff */
[----:B------:R-:W-:Y:S02]  /*08d0*/  IMAD R7, R11, R0, R7 ;  /* 0x000000000b077224 */ /* 0x000fe400078e0207 */
[----:B------:R-:W-:-:S03]  /*08e0*/  IMAD.HI.U32 R12, R13, R15, RZ ;  /* 0x0000000f0d0c7227 */ /* 0x000fc600078e00ff */
[----:B------:R-:W-:Y:S01]  /*08f0*/  IADD3.X R6, PT, PT, RZ, ~R7, RZ, P0, !PT ;  /* 0x80000007ff067210 */ /* 0x000fe200007fe4ff */
[----:B------:R-:W-:-:S04]  /*0900*/  HFMA2 R7, -RZ, RZ, 0, 0 ;  /* 0x00000000ff077431 */ /* 0x000fc800000001ff */
[----:B------:R-:W-:-:S04]  /*0910*/  IMAD.WIDE.U32 R12, P0, R13, R6, R12 ;  /* 0x000000060d0c7225 */ /* 0x000fc8000780000c */
[C---:B------:R-:W-:Y:S02]  /*0920*/  IMAD R14, R11.reuse, R6, RZ ;  /* 0x000000060b0e7224 */ /* 0x040fe400078e02ff */
[----:B------:R-:W-:-:S04]  /*0930*/  IMAD.HI.U32 R13, P1, R11, R15, R12 ;  /* 0x0000000f0b0d7227 */ /* 0x000fc8000782000c */
[----:B------:R-:W-:Y:S01]  /*0940*/  IMAD.HI.U32 R6, R11, R6, RZ ;  /* 0x000000060b067227 */ /* 0x000fe200078e00ff */
[----:B------:R-:W-:-:S03]  /*0950*/  IADD3 R13, P2, PT, R14, R13, RZ ;  /* 0x0000000d0e0d7210 */ /* 0x000fc60007f5e0ff */
[----:B------:R-:W-:Y:S02]  /*0960*/  IMAD.X R11, R6, 0x1, R11, P0 ;  /* 0x00000001060b7824 */ /* 0x000fe400000e060b */
[----:B------:R-:W-:-:S03]  /*0970*/  IMAD.HI.U32 R6, R13, R8, RZ ;  /* 0x000000080d067227 */ /* 0x000fc600078e00ff */
[----:B------:R-:W-:Y:S01]  /*0980*/  IADD3.X R11, PT, PT, RZ, RZ, R11, P2, P1 ;  /* 0x000000ffff0b7210 */ /* 0x000fe200017e240b */
[----:B------:R-:W-:-:S04]  /*0990*/  IMAD.WIDE.U32 R6, R13, R9, R6 ;  /* 0x000000090d067225 */ /* 0x000fc800078e0006 */
[C---:B------:R-:W-:Y:S02]  /*09a0*/  IMAD R13, R11.reuse, R9, RZ ;  /* 0x000000090b0d7224 */ /* 0x040fe400078e02ff */
[----:B------:R-:W-:-:S04]  /*09b0*/  IMAD.HI.U32 R6, P0, R11, R8, R6 ;  /* 0x000000080b067227 */ /* 0x000fc80007800006 */
[----:B------:R-:W-:Y:S01]  /*09c0*/  IMAD.HI.U32 R11, R11, R9, RZ ;  /* 0x000000090b0b7227 */ /* 0x000fe200078e00ff */
[----:B------:R-:W-:-:S03]  /*09d0*/  IADD3 R13, P1, PT, R13, R6, RZ ;  /* 0x000000060d0d7210 */ /* 0x000fc60007f3e0ff */
[----:B------:R-:W-:Y:S02]  /*09e0*/  IMAD.X R11, RZ, RZ, R11, P0 ;  /* 0x000000ffff0b7224 */ /* 0x000fe400000e060b */
[----:B------:R-:W-:-:S03]  /*09f0*/  IMAD.WIDE.U32 R6, R13, R0, RZ ;  /* 0x000000000d067225 */ /* 0x000fc600078e00ff */
[----:B------:R-:W-:Y:S01]  /*0a00*/  IADD3.X R11, PT, PT, RZ, R11, RZ, P1, !PT ;  /* 0x0000000bff0b7210 */ /* 0x000fe20000ffe4ff */
[----:B------:R-:W-:Y:S01]  /*0a10*/  IMAD R13, R13, R3, R7 ;  /* 0x000000030d0d7224 */ /* 0x000fe200078e0207 */
[----:B------:R-:W-:-:S03]  /*0a20*/  IADD3 R15, P1, PT, -R6, R8, RZ ;  /* 0x00000008060f7210 */ /* 0x000fc60007f3e1ff */
[-C--:B------:R-:W-:Y:S01]  /*0a30*/  IMAD R6, R11, R0.reuse, R13 ;  /* 0x000000000b067224 */ /* 0x080fe200078e020d */
[----:B------:R-:W-:Y:S02]  /*0a40*/  ISETP.GE.U32.AND P0, PT, R15, R0, PT ;  /* 0x000000000f00720c */ /* 0x000fe40003f06070 */
[----:B------:R-:W-:Y:S01]  /*0a50*/  MOV R11, 0x0 ;  /* 0x00000000000b7802 */ /* 0x000fe20000000f00 */
[----:B------:R-:W-:Y:S01]  /*0a60*/  IMAD.X R8, R9, 0x1, ~R6, P1 ;  /* 0x0000000109087824 */ /* 0x000fe200008e0e06 */
[----:B------:R-:W-:-:S04]  /*0a70*/  IADD3 R7, P1, PT, -R0, R15, RZ ;  /* 0x0000000f00077210 */ /* 0x000fc80007f3e1ff */
[----:B------:R-:W-:Y:S02]  /*0a80*/  ISETP.GE.U32.AND.EX P0, PT, R8, R3, PT, P0 ;  /* 0x000000030800720c */ /* 0x000fe40003f06100 */
[-C--:B------:R-:W-:Y:S02]  /*0a90*/  IADD3.X R6, PT, PT, ~R3, R8.reuse, RZ, P1, !PT ;  /* 0x0000000803067210 */ /* 0x080fe40000ffe5ff */
[----:B------:R-:W-:Y:S02]  /*0aa0*/  SEL R7, R7, R15, P0 ;  /* 0x0000000f07077207 */ /* 0x000fe40000000000 */
[----:B------:R-:W-:Y:S02]  /*0ab0*/  SEL R6, R6, R8, P0 ;  /* 0x0000000806067207 */ /* 0x000fe40000000000 */
[----:B------:R-:W-:Y:S02]  /*0ac0*/  IADD3 R8, P2, PT, -R0, R7, RZ ;  /* 0x0000000700087210 */ /* 0x000fe40007f5e1ff */
[----:B------:R-:W-:-:S02]  /*0ad0*/  ISETP.GE.U32.AND P0, PT, R7, R0, PT ;  /* 0x000000000700720c */ /* 0x000fc40003f06070 */
[----:B------:R-:W-:Y:S01]  /*0ae0*/  ISETP.NE.U32.AND P1, PT, R0, RZ, PT ;  /* 0x000000ff0000720c */ /* 0x000fe20003f25070 */
[C---:B------:R-:W-:Y:S01]  /*0af0*/  IMAD.X R9, R6.reuse, 0x1, ~R3, P2 ;  /* 0x0000000106097824 */ /* 0x040fe200010e0e03 */
[----:B------:R-:W-:Y:S02]  /*0b00*/  ISETP.GE.U32.AND.EX P0, PT, R6, R3, PT, P0 ;  /* 0x000000030600720c */ /* 0x000fe40003f06100 */
[----:B------:R-:W-:Y:S02]  /*0b10*/  ISETP.NE.AND.EX P1, PT, R3, RZ, PT, P1 ;  /* 0x000000ff0300720c */ /* 0x000fe40003f25310 */
[----:B------:R-:W-:Y:S02]  /*0b20*/  SEL R8, R8, R7, P0 ;  /* 0x0000000708087207 */ /* 0x000fe40000000000 */
[----:B------:R-:W-:Y:S02]  /*0b30*/  SEL R9, R9, R6, P0 ;  /* 0x0000000609097207 */ /* 0x000fe40000000000 */
[----:B------:R-:W-:-:S02]  /*0b40*/  SEL R8, R8, 0xffffffff, P1 ;  /* 0xffffffff08087807 */ /* 0x000fc40000800000 */
[----:B------:R-:W-:Y:S01]  /*0b50*/  SEL R9, R9, 0xffffffff, P1 ;  /* 0xffffffff09097807 */ /* 0x000fe20000800000 */
[----:B------:R-:W-:Y:S06]  /*0b60*/  RET.REL.NODEC R10 `(_Z3rsaPiS_S_Pj) ;  /* 0xfffffff40a247950 */ /* 0x000fec0003c3ffff */
.L_x_6:
[----:B------:R-:W-:-:S00]  /*0b70*/  BRA `(.L_x_6) ;  /* 0xfffffffc00fc7947 */ /* 0x000fc0000383ffff */
[----:B------:R-:W-:-:S00]  /*0b80*/  NOP ;  /* 0x0000000000007918 */ /* 0x000fc00000000000 */
[----:B------:R-:W-:-:S00]  /*0b90*/  NOP ;  /* 0x0000000000007918 */ /* 0x000fc00000000000 */
[----:B------:R-:W-:-:S00]  /*0ba0*/  NOP ;  /* 0x0000000000007918 */ /* 0x000fc00000000000 */
[----:B------:R-:W-:-:S00]  /*0bb0*/  NOP ;  /* 0x0000000000007918 */ /* 0x000fc00000000000 */
[----:B------:R-:W-:-:S00]  /*0bc0*/  NOP ;  /* 0x0000000000007918 */ /* 0x000fc00000000000 */
[----:B------:R-:W-:-:S00]  /*0bd0*/  NOP ;  /* 0x0000000000007918 */ /* 0x000fc00000000000 */
[----:B------:R-:W-:-:S00]  /*0be0*/  NOP ;  /* 0x0000000000007918 */ /* 0x000fc00000000000 */
[----:B------:R-:W-:-:S00]  /*0bf0*/  NOP ;  /* 0x0000000000007918 */ /* 0x000fc00000000000 */
.L_x_24:


//--------------------- .text._Z14init_reductioniPii --------------------------
	.section	.text._Z14init_reductioniPii,"ax",@progbits
	.align	128
        .global         _Z14init_reductioniPii
        .type           _Z14init_reductioniPii,@function
        .size           _Z14init_reductioniPii,(.L_x_26 - _Z14init_reductioniPii)
        .other          _Z14init_reductioniPii,@"STO_CUDA_ENTRY STV_DEFAULT"
_Z14init_reductioniPii:
.text._Z14init_reductioniPii:
[----:B------:R-:W-:Y:S01]  /*0000*/  LDC R1, c[0x0][0x37c] ;  /* 0x0000df00ff017b82 */ /* 0x000fe20000000800 */
[----:B------:R-:W0:Y:S07]  /*0010*/  S2R R5, SR_TID.X ;  /* 0x0000000000057919 */ /* 0x000e2e0000002100 */
[----:B------:R-:W0:Y:S01]  /*0020*/  S2UR UR4, SR_CTAID.X ;  /* 0x00000000000479c3 */ /* 0x000e220000002500 */
[----:B------:R-:W1:Y:S07]  /*0030*/  LDCU UR5, c[0x0][0x390] ;  /* 0x00007200ff0577ac */ /* 0x000e6e0008000800 */
[----:B------:R-:W0:Y:S02]  /*0040*/  LDC R0, c[0x0][0x360] ;  /* 0x0000d800ff007b82 */ /* 0x000e240000000800 */
[----:B0-----:R-:W-:-:S05]  /*0050*/  IMAD R5, R0, UR4, R5 ;  /* 0x0000000400057c24 */ /* 0x001fca000f8e0205 */
[----:B-1----:R-:W-:-:S13]  /*0060*/  ISETP.GE.AND P0, PT, R5, UR5, PT ;  /* 0x0000000505007c0c */ /* 0x002fda000bf06270 */
[----:B------:R-:W-:Y:S05]  /*0070*/  @P0 EXIT ;  /* 0x000000000000094d */ /* 0x000fea0003800000 */
[----:B------:R-:W0:Y:S01]  /*0080*/  LDC.64 R2, c[0x0][0x388] ;  /* 0x0000e200ff027b82 */ /* 0x000e220000000a00 */
[----:B------:R-:W1:Y:S07]  /*0090*/  LDCU.64 UR4, c[0x0][0x358] ;  /* 0x00006b00ff0477ac */ /* 0x000e6e0008000a00 */
[----:B------:R-:W1:Y:S01]  /*00a0*/  LDC R7, c[0x0][0x380] ;  /* 0x0000e000ff077b82 */ /* 0x000e620000000800 */
[----:B0-----:R-:W-:-:S05]  /*00b0*/  IMAD.WIDE R2, R5, 0x4, R2 ;  /* 0x0000000405027825 */ /* 0x001fca00078e0202 */
[----:B-1----:R-:W-:Y:S01]  /*00c0*/  STG.E desc[UR4][R2.64], R7 ;  /* 0x0000000702007986 */ /* 0x002fe2000c101904 */
[----:B------:R-:W-:Y:S05]  /*00d0*/  EXIT ;  /* 0x000000000000794d */ /* 0x000fea0003800000 */
.L_x_7:
        /* <DEDUP_REMOVED lines=10> */
.L_x_26:


//--------------------- .text._Z17sumCommMultiBlockPKiiPiii --------------------------
	.section	.text._Z17sumCommMultiBlockPKiiPiii,"ax",@progbits
	.align	128
        .global         _Z17sumCommMultiBlockPKiiPiii
        .type           _Z17sumCommMultiBlockPKiiPiii,@function
        .size           _Z17sumCommMultiBlockPKiiPiii,(.L_x_27 - _Z17sumCommMultiBlockPKiiPiii)
        .other          _Z17sumCommMultiBlockPKiiPiii,@"STO_CUDA_ENTRY STV_DEFAULT"
_Z17sumCommMultiBlockPKiiPiii:
.text._Z17sumCommMultiBlockPKiiPiii:
[----:B------:R-:W-:Y:S01]  /*0000*/  LDC R1, c[0x0][0x37c] ;  /* 0x0000df00ff017b82 */ /* 0x000fe20000000800 */
[----:B------:R-:W0:Y:S01]  /*0010*/  S2R R14, SR_TID.X ;  /* 0x00000000000e7919 */ /* 0x000e220000002100 */
[----:B------:R-:W1:Y:S06]  /*0020*/  LDCU UR4, c[0x0][0x39c] ;  /* 0x00007380ff0477ac */ /* 0x000e6c0008000800 */
[----:B------:R-:W1:Y:S01]  /*0030*/  LDC R12, c[0x0][0x370] ;  /* 0x0000dc00ff0c7b82 */ /* 0x000e620000000800 */
[----:B------:R-:W-:Y:S01]  /*0040*/  BSSY.RECONVERGENT B0, `(.L_x_8) ;  /* 0x00000fd000007945 */ /* 0x000fe20003800200 */
[----:B------:R-:W0:Y:S01]  /*0050*/  S2R R13, SR_CTAID.X ;  /* 0x00000000000d7919 */ /* 0x000e220000002500 */
[----:B------:R-:W2:Y:S01]  /*0060*/  LDCU UR5, c[0x0][0x388] ;  /* 0x00007100ff0577ac */ /* 0x000ea20008000800 */
[----:B------:R-:W-:Y:S01]  /*0070*/  IMAD.MOV.U32 R15, RZ, RZ, 0x1 ;  /* 0x00000001ff0f7424 */ /* 0x000fe200078e00ff */
[----:B------:R-:W3:Y:S01]  /*0080*/  LDCU UR8, c[0x0][0x39c] ;  /* 0x00007380ff0877ac */ /* 0x000ee20008000800 */
[----:B------:R-:W4:Y:S01]  /*0090*/  LDCU.64 UR6, c[0x0][0x358] ;  /* 0x00006b00ff0677ac */ /* 0x000f220008000a00 */
[----:B-1----:R-:W-:-:S02]  /*00a0*/  IMAD R12, R12, UR4, RZ ;  /* 0x000000040c0c7c24 */ /* 0x002fc4000f8e02ff */
[----:B---3--:R-:W-:Y:S02]  /*00b0*/  IMAD.U32 R10, RZ, RZ, UR8 ;  /* 0x00000008ff0a7e24 */ /* 0x008fe4000f8e00ff */
[----:B0-----:R-:W-:-:S05]  /*00c0*/  IMAD R11, R13, UR4, R14 ;  /* 0x000000040d0b7c24 */ /* 0x001fca000f8e020e */
[----:B--2---:R-:W-:-:S13]  /*00d0*/  ISETP.GE.AND P0, PT, R11, UR5, PT ;  /* 0x000000050b007c0c */ /* 0x004fda000bf06270 */
[----:B----4-:R-:W-:Y:S05]  /*00e0*/  @P0 BRA `(.L_x_9) ;  /* 0x0000000c00c80947 */ /* 0x010fea0003800000 */
[----:B------:R-:W0:Y:S01]  /*00f0*/  I2F.U32.RP R6, R12 ;  /* 0x0000000c00067306 */ /* 0x000e220000209000 */
[C---:B------:R-:W-:Y:S01]  /*0100*/  IMAD.IADD R0, R12.reuse, 0x1, R11 ;  /* 0x000000010c007824 */ /* 0x040fe200078e020b */
[----:B------:R-:W-:Y:S01]  /*0110*/  IADD3 R7, PT, PT, RZ, -R12, RZ ;  /* 0x8000000cff077210 */ /* 0x000fe20007ffe0ff */
[----:B------:R-:W-:Y:S01]  /*0120*/  BSSY.RECONVERGENT B1, `(.L_x_10) ;  /* 0x00000aa000017945 */ /* 0x000fe20003800200 */
[----:B------:R-:W-:Y:S01]  /*0130*/  ISETP.NE.U32.AND P2, PT, R12, RZ, PT ;  /* 0x000000ff0c00720c */ /* 0x000fe20003f45070 */
[----:B------:R-:W-:Y:S01]  /*0140*/  IMAD.MOV.U32 R15, RZ, RZ, 0x1 ;  /* 0x00000001ff0f7424 */ /* 0x000fe200078e00ff */
[C---:B------:R-:W-:Y:S02]  /*0150*/  ISETP.GE.AND P0, PT, R0.reuse, UR5, PT ;  /* 0x0000000500007c0c */ /* 0x040fe4000bf06270 */
[----:B------:R-:W-:Y:S02]  /*0160*/  VIMNMX R5, PT, PT, R0, UR5, !PT ;  /* 0x0000000500057c48 */ /* 0x000fe4000ffe0100 */
[----:B------:R-:W-:-:S04]  /*0170*/  SEL R4, RZ, 0x1, P0 ;  /* 0x00000001ff047807 */ /* 0x000fc80000000000 */
[----:B------:R-:W-:Y:S01]  /*0180*/  IADD3 R5, PT, PT, R5, -R0, -R4 ;  /* 0x8000000005057210 */ /* 0x000fe20007ffe804 */
[----:B0-----:R-:W0:Y:S02]  /*0190*/  MUFU.RCP R6, R6 ;  /* 0x0000000600067308 */ /* 0x001e240000001000 */
[----:B0-----:R-:W-:-:S06]  /*01a0*/  VIADD R2, R6, 0xffffffe ;  /* 0x0ffffffe06027836 */ /* 0x001fcc0000000000 */
[----:B------:R0:W1:Y:S02]  /*01b0*/  F2I.FTZ.U32.TRUNC.NTZ R3, R2 ;  /* 0x0000000200037305 */ /* 0x000064000021f000 */
[----:B0-----:R-:W-:Y:S02]  /*01c0*/  IMAD.MOV.U32 R2, RZ, RZ, RZ ;  /* 0x000000ffff027224 */ /* 0x001fe400078e00ff */
[----:B-1----:R-:W-:-:S04]  /*01d0*/  IMAD R7, R7, R3, RZ ;  /* 0x0000000307077224 */ /* 0x002fc800078e02ff */
[----:B------:R-:W-:-:S06]  /*01e0*/  IMAD.HI.U32 R6, R3, R7, R2 ;  /* 0x0000000703067227 */ /* 0x000fcc00078e0002 */
[----:B------:R-:W-:-:S04]  /*01f0*/  IMAD.HI.U32 R3, R6, R5, RZ ;  /* 0x0000000506037227 */ /* 0x000fc800078e00ff */
[----:B------:R-:W-:-:S04]  /*0200*/  IMAD.MOV R0, RZ, RZ, -R3 ;  /* 0x000000ffff007224 */ /* 0x000fc800078e0a03 */
[----:B------:R-:W-:-:S05]  /*0210*/  IMAD R5, R12, R0, R5 ;  /* 0x000000000c057224 */ /* 0x000fca00078e0205 */
[----:B------:R-:W-:-:S13]  /*0220*/  ISETP.GE.U32.AND P0, PT, R5, R12, PT ;  /* 0x0000000c0500720c */ /* 0x000fda0003f06070 */
[----:B------:R-:W-:Y:S01]  /*0230*/  @P0 IADD3 R5, PT, PT, -R12, R5, RZ ;  /* 0x000000050c050210 */ /* 0x000fe20007ffe1ff */
[----:B------:R-:W-:-:S03]  /*0240*/  @P0 VIADD R3, R3, 0x1 ;  /* 0x0000000103030836 */ /* 0x000fc60000000000 */
[----:B------:R-:W-:-:S13]  /*0250*/  ISETP.GE.U32.AND P1, PT, R5, R12, PT ;  /* 0x0000000c0500720c */ /* 0x000fda0003f26070 */
[----:B------:R-:W-:Y:S01]  /*0260*/  @P1 VIADD R3, R3, 0x1 ;  /* 0x0000000103031836 */ /* 0x000fe20000000000 */
[----:B------:R-:W-:-:S05]  /*0270*/  @!P2 LOP3.LUT R3, RZ, R12, RZ, 0x33, !PT ;  /* 0x0000000cff03a212 */ /* 0x000fca00078e33ff */
[----:B------:R-:W-:-:S05]  /*0280*/  IMAD.IADD R3, R4, 0x1, R3 ;  /* 0x0000000104037824 */ /* 0x000fca00078e0203 */
[C---:B------:R-:W-:Y:S02]  /*0290*/  ISETP.GE.U32.AND P1, PT, R3.reuse, 0x3, PT ;  /* 0x000000030300780c */ /* 0x040fe40003f26070 */
[----:B------:R-:W-:-:S04]  /*02a0*/  IADD3 R18, PT, PT, R3, 0x1, RZ ;  /* 0x0000000103127810 */ /* 0x000fc80007ffe0ff */
[----:B------:R-:W-:-:S04]  /*02b0*/  LOP3.LUT R0, R18, 0x3, RZ, 0xc0, !PT ;  /* 0x0000000312007812 */ /* 0x000fc800078ec0ff */
[----:B------:R-:W-:-:S03]  /*02c0*/  ISETP.NE.AND P0, PT, R0, RZ, PT ;  /* 0x000000ff0000720c */ /* 0x000fc60003f05270 */
[----:B------:R-:W-:Y:S10]  /*02d0*/  @!P1 BRA `(.L_x_11) ;  /* 0x0000000800389947 */ /* 0x000ff40003800000 */
[----:B------:R-:W0:Y:S01]  /*02e0*/  LDC R2, c[0x0][0x398] ;  /* 0x0000e600ff027b82 */ /* 0x000e220000000800 */
[----:B------:R-:W-:Y:S01]  /*02f0*/  HFMA2 R8, -RZ, RZ, 0, 0 ;  /* 0x00000000ff087431 */ /* 0x000fe200000001ff */
[----:B------:R-:W-:Y:S01]  /*0300*/  LOP3.LUT R18, R18, 0xfffffffc, RZ, 0xc0, !PT ;  /* 0xfffffffc12127812 */ /* 0x000fe200078ec0ff */
[----:B------:R-:W-:-:S04]  /*0310*/  IMAD.MOV.U32 R15, RZ, RZ, 0x1 ;  /* 0x00000001ff0f7424 */ /* 0x000fc800078e00ff */
[----:B------:R-:W-:Y:S01]  /*0320*/  IMAD.MOV R18, RZ, RZ, -R18 ;  /* 0x000000ffff127224 */ /* 0x000fe200078e0a12 */
[----:B------:R-:W1:Y:S01]  /*0330*/  LDC R17, c[0x0][0x398] ;  /* 0x0000e600ff117b82 */ /* 0x000e620000000800 */
[----:B0-----:R-:W-:-:S07]  /*0340*/  IABS R16, R2 ;  /* 0x0000000200107213 */ /* 0x001fce0000000000 */
[----:B------:R-:W0:Y:S01]  /*0350*/  LDC.64 R2, c[0x0][0x380] ;  /* 0x0000e000ff027b82 */ /* 0x000e220000000a00 */
[----:B------:R-:W2:Y:S08]  /*0360*/  I2F.RP R4, R16 ;  /* 0x0000001000047306 */ /* 0x000eb00000209400 */
[----:B--2---:R-:W2:Y:S02]  /*0370*/  MUFU.RCP R4, R4 ;  /* 0x0000000400047308 */ /* 0x004ea40000001000 */
[----:B--2---:R-:W-:-:S06]  /*0380*/  VIADD R9, R4, 0xffffffe ;  /* 0x0ffffffe04097836 */ /* 0x004fcc0000000000 */
[----:B------:R-:W2:Y:S02]  /*0390*/  F2I.FTZ.U32.TRUNC.NTZ R9, R9 ;  /* 0x0000000900097305 */ /* 0x000ea4000021f000 */
[----:B--2---:R-:W-:-:S04]  /*03a0*/  IMAD.MOV R5, RZ, RZ, -R9 ;  /* 0x000000ffff057224 */ /* 0x004fc800078e0a09 */
[----:B------:R-:W-:-:S04]  /*03b0*/  IMAD R5, R5, R16, RZ ;  /* 0x0000001005057224 */ /* 0x000fc800078e02ff */
[----:B01----:R-:W-:-:S07]  /*03c0*/  IMAD.HI.U32 R8, R9, R5, R8 ;  /* 0x0000000509087227 */ /* 0x003fce00078e0008 */
.L_x_12:
[----:B------:R-:W-:-:S05]  /*03d0*/  IMAD.WIDE R24, R11, 0x4, R2 ;  /* 0x000000040b187825 */ /* 0x000fca00078e0202 */
[----:B------:R-:W2:Y:S01]  /*03e0*/  LDG.E R26, desc[UR6][R24.64] ;  /* 0x00000006181a7981 */ /* 0x000ea2000c1e1900 */
[----:B------:R-:W-:-:S05]  /*03f0*/  IMAD.WIDE R20, R12, 0x4, R24 ;  /* 0x000000040c147825 */ /* 0x000fca00078e0218 */
[----:B------:R0:W3:Y:S01]  /*0400*/  LDG.E R19, desc[UR6][R20.64] ;  /* 0x0000000614137981 */ /* 0x0000e2000c1e1900 */
[----:B------:R-:W-:-:S05]  /*0410*/  IMAD.WIDE R4, R12, 0x4, R20 ;  /* 0x000000040c047825 */ /* 0x000fca00078e0214 */
[----:B------:R1:W4:Y:S01]  /*0420*/  LDG.E R22, desc[UR6][R4.64] ;  /* 0x0000000604167981 */ /* 0x000322000c1e1900 */
[----:B------:R-:W-:-:S06]  /*0430*/  IMAD.WIDE R6, R12, 0x4, R4 ;  /* 0x000000040c067825 */ /* 0x000fcc00078e0204 */
[----:B------:R2:W5:Y:S01]  /*0440*/  LDG.E R6, desc[UR6][R6.64] ;  /* 0x0000000606067981 */ /* 0x000562000c1e1900 */
[----:B------:R-:W-:Y:S01]  /*0450*/  IABS R23, R17 ;  /* 0x0000001100177213 */ /* 0x000fe20000000000 */
[----:B------:R-:W-:Y:S01]  /*0460*/  VIADD R18, R18, 0x4 ;  /* 0x0000000412127836 */ /* 0x000fe20000000000 */
[----:B0-----:R-:W-:Y:S02]  /*0470*/  IABS R20, R15 ;  /* 0x0000000f00147213 */ /* 0x001fe40000000000 */
[----:B------:R-:W0:Y:S01]  /*0480*/  I2F.RP R27, R23 ;  /* 0x00000017001b7306 */ /* 0x000e220000209400 */
[----:B------:R-:W-:Y:S02]  /*0490*/  LEA R11, R12, R11, 0x2 ;  /* 0x0000000b0c0b7211 */ /* 0x000fe400078e10ff */
[----:B------:R-:W-:-:S05]  /*04a0*/  IMAD.HI.U32 R8, R8, R20, RZ ;  /* 0x0000001408087227 */ /* 0x000fca00078e00ff */
[----:B------:R-:W-:-:S05]  /*04b0*/  IADD3 R8, PT, PT, -R8, RZ, RZ ;  /* 0x000000ff08087210 */ /* 0x000fca0007ffe1ff */
[----:B-1----:R-:W-:Y:S01]  /*04c0*/  IMAD R4, R23, R8, R20 ;  /* 0x0000000817047224 */ /* 0x002fe200078e0214 */
[----:B0-----:R-:W0:Y:S01]  /*04d0*/  MUFU.RCP R27, R27 ;  /* 0x0000001b001b7308 */ /* 0x001e220000001000 */
[----:B------:R-:W-:-:S03]  /*04e0*/  IMAD.MOV.U32 R8, RZ, RZ, RZ ;  /* 0x000000ffff087224 */ /* 0x000fc600078e00ff */
[----:B------:R-:W-:-:S13]  /*04f0*/  ISETP.GT.U32.AND P1, PT, R16, R4, PT ;  /* 0x000000041000720c */ /* 0x000fda0003f24070 */
[----:B------:R-:W-:Y:S02]  /*0500*/  @!P1 IMAD.IADD R4, R4, 0x1, -R23 ;  /* 0x0000000104049824 */ /* 0x000fe400078e0a17 */
[----:B0-----:R-:W-:-:S03]  /*0510*/  VIADD R9, R27, 0xffffffe ;  /* 0x0ffffffe1b097836 */ /* 0x001fc60000000000 */
[----:B------:R-:W-:Y:S01]  /*0520*/  ISETP.GT.U32.AND P1, PT, R16, R4, PT ;  /* 0x000000041000720c */ /* 0x000fe20003f24070 */
[--C-:B------:R-:W-:Y:S02]  /*0530*/  IMAD.MOV.U32 R16, RZ, RZ, R23.reuse ;  /* 0x000000ffff107224 */ /* 0x100fe400078e0017 */
[----:B------:R-:W0:Y:S10]  /*0540*/  F2I.FTZ.U32.TRUNC.NTZ R9, R9 ;  /* 0x0000000900097305 */ /* 0x000e34000021f000 */
[----:B------:R-:W-:Y:S01]  /*0550*/  @!P1 IMAD.IADD R4, R4, 0x1, -R23 ;  /* 0x0000000104049824 */ /* 0x000fe200078e0a17 */
[----:B------:R-:W-:Y:S01]  /*0560*/  ISETP.NE.AND P1, PT, R17, RZ, PT ;  /* 0x000000ff1100720c */ /* 0x000fe20003f25270 */
[----:B0-----:R-:W-:-:S04]  /*0570*/  IMAD.MOV R24, RZ, RZ, -R9 ;  /* 0x000000ffff187224 */ /* 0x001fc800078e0a09 */
[----:B------:R-:W-:-:S04]  /*0580*/  IMAD R5, R24, R23, RZ ;  /* 0x0000001718057224 */ /* 0x000fc800078e02ff */
[----:B------:R-:W-:Y:S01]  /*0590*/  IMAD.HI.U32 R8, R9, R5, R8 ;  /* 0x0000000509087227 */ /* 0x000fe200078e0008 */
[----:B--2---:R-:W-:Y:S02]  /*05a0*/  IABS R7, R26 ;  /* 0x0000001a00077213 */ /* 0x004fe40000000000 */
[----:B------:R-:W-:-:S03]  /*05b0*/  ISETP.GE.AND P4, PT, R26, RZ, PT ;  /* 0x000000ff1a00720c */ /* 0x000fc60003f86270 */
[----:B------:R-:W-:Y:S01]  /*05c0*/  IMAD.HI.U32 R5, R8, R7, RZ ;  /* 0x0000000708057227 */ /* 0x000fe200078e00ff */
[----:B---3--:R-:W-:-:S04]  /*05d0*/  ISETP.GE.AND P5, PT, R19, RZ, PT ;  /* 0x000000ff1300720c */ /* 0x008fc80003fa6270 */
[----:B------:R-:W-:-:S05]  /*05e0*/  IADD3 R20, PT, PT, -R5, RZ, RZ ;  /* 0x000000ff05147210 */ /* 0x000fca0007ffe1ff */
[----:B------:R-:W-:Y:S01]  /*05f0*/  IMAD R5, R23, R20, R7 ;  /* 0x0000001417057224 */ /* 0x000fe200078e0207 */
[----:B------:R-:W-:Y:S02]  /*0600*/  IABS R20, R19 ;  /* 0x0000001300147213 */ /* 0x000fe40000000000 */
[----:B----4-:R-:W-:Y:S02]  /*0610*/  IABS R19, R22 ;  /* 0x0000001600137213 */ /* 0x010fe40000000000 */
[----:B------:R-:W-:Y:S01]  /*0620*/  ISETP.GT.U32.AND P2, PT, R16, R5, PT ;  /* 0x000000051000720c */ /* 0x000fe20003f44070 */
[----:B------:R-:W-:-:S04]  /*0630*/  IMAD.HI.U32 R7, R8, R20, RZ ;  /* 0x0000001408077227 */ /* 0x000fc800078e00ff */
[----:B------:R-:W-:-:S04]  /*0640*/  IMAD.MOV R7, RZ, RZ, -R7 ;  /* 0x000000ffff077224 */ /* 0x000fc800078e0a07 */
[----:B------:R-:W-:-:S04]  /*0650*/  IMAD R7, R23, R7, R20 ;  /* 0x0000000717077224 */ /* 0x000fc800078e0214 */
[----:B------:R-:W-:Y:S01]  /*0660*/  @!P2 IMAD.IADD R5, R5, 0x1, -R23 ;  /* 0x000000010505a824 */ /* 0x000fe200078e0a17 */
[----:B------:R-:W-:Y:S02]  /*0670*/  ISETP.GE.AND P2, PT, R15, RZ, PT ;  /* 0x000000ff0f00720c */ /* 0x000fe40003f46270 */
[----:B------:R-:W-:Y:S02]  /*0680*/  LOP3.LUT R15, RZ, R17, RZ, 0x33, !PT ;  /* 0x00000011ff0f7212 */ /* 0x000fe400078e33ff */
[----:B------:R-:W-:-:S09]  /*0690*/  ISETP.GT.U32.AND P3, PT, R16, R5, PT ;  /* 0x000000051000720c */ /* 0x000fd20003f64070 */
[----:B------:R-:W-:-:S04]  /*06a0*/  @!P2 IMAD.MOV R4, RZ, RZ, -R4 ;  /* 0x000000ffff04a224 */ /* 0x000fc800078e0a04 */
[----:B------:R-:W-:Y:S02]  /*06b0*/  @!P3 IADD3 R5, PT, PT, R5, -R23, RZ ;  /* 0x800000170505b210 */ /* 0x000fe40007ffe0ff */
[----:B------:R-:W-:Y:S02]  /*06c0*/  SEL R4, R15, R4, !P1 ;  /* 0x000000040f047207 */ /* 0x000fe40004800000 */
[----:B------:R-:W-:Y:S01]  /*06d0*/  ISETP.GT.U32.AND P3, PT, R16, R7, PT ;  /* 0x000000071000720c */ /* 0x000fe20003f64070 */
[----:B------:R-:W-:-:S05]  /*06e0*/  @!P4 IMAD.MOV R5, RZ, RZ, -R5 ;  /* 0x000000ffff05c224 */ /* 0x000fca00078e0a05 */
[----:B------:R-:W-:-:S05]  /*06f0*/  SEL R5, R15, R5, !P1 ;  /* 0x000000050f057207 */ /* 0x000fca0004800000 */
[----:B------:R-:W-:Y:S02]  /*0700*/  IMAD R5, R4, R5, RZ ;  /* 0x0000000504057224 */ /* 0x000fe400078e02ff */
[----:B------:R-:W-:-:S03]  /*0710*/  @!P3 IMAD.IADD R7, R7, 0x1, -R23 ;  /* 0x000000010707b824 */ /* 0x000fc600078e0a17 */
[----:B------:R-:W-:Y:S02]  /*0720*/  IABS R9, R5 ;  /* 0x0000000500097213 */ /* 0x000fe40000000000 */
[----:B------:R-:W-:Y:S02]  /*0730*/  ISETP.GT.U32.AND P4, PT, R16, R7, PT ;  /* 0x000000071000720c */ /* 0x000fe40003f84070 */
[----:B------:R-:W-:Y:S01]  /*0740*/  ISETP.GE.AND P3, PT, R5, RZ, PT ;  /* 0x000000ff0500720c */ /* 0x000fe20003f66270 */
[----:B------:R-:W-:-:S04]  /*0750*/  IMAD.HI.U32 R4, R8, R9, RZ ;  /* 0x0000000908047227 */ /* 0x000fc800078e00ff */
[----:B------:R-:W-:Y:S01]  /*0760*/  IMAD.HI.U32 R5, R8, R19, RZ ;  /* 0x0000001308057227 */ /* 0x000fe200078e00ff */
[----:B------:R-:W-:-:S03]  /*0770*/  IADD3 R4, PT, PT, -R4, RZ, RZ ;  /* 0x000000ff04047210 */ /* 0x000fc60007ffe1ff */
[----:B------:R-:W-:Y:S02]  /*0780*/  IMAD.MOV R20, RZ, RZ, -R5 ;  /* 0x000000ffff147224 */ /* 0x000fe400078e0a05 */
[----:B------:R-:W-:Y:S02]  /*0790*/  IMAD R4, R23, R4, R9 ;  /* 0x0000000417047224 */ /* 0x000fe400078e0209 */
[----:B------:R-:W-:Y:S02]  /*07a0*/  @!P4 IMAD.IADD R7, R7, 0x1, -R23 ;  /* 0x000000010707c824 */ /* 0x000fe400078e0a17 */
[----:B------:R-:W-:Y:S01]  /*07b0*/  IMAD R5, R23, R20, R19 ;  /* 0x0000001417057224 */ /* 0x000fe200078e0213 */
[----:B------:R-:W-:Y:S01]  /*07c0*/  ISETP.GT.U32.AND P2, PT, R16, R4, PT ;  /* 0x000000041000720c */ /* 0x000fe20003f44070 */
[----:B------:R-:W-:Y:S01]  /*07d0*/  @!P5 IMAD.MOV R7, RZ, RZ, -R7 ;  /* 0x000000ffff07d224 */ /* 0x000fe200078e0a07 */
[----:B------:R-:W-:Y:S02]  /*07e0*/  ISETP.GE.AND P5, PT, R22, RZ, PT ;  /* 0x000000ff1600720c */ /* 0x000fe40003fa6270 */
[----:B-----5:R-:W-:-:S02]  /*07f0*/  IABS R19, R6 ;  /* 0x0000000600137213 */ /* 0x020fc40000000000 */
[----:B------:R-:W-:-:S07]  /*0800*/  SEL R7, R15, R7, !P1 ;  /* 0x000000070f077207 */ /* 0x000fce0004800000 */
[----:B------:R-:W-:-:S05]  /*0810*/  @!P2 IMAD.IADD R4, R4, 0x1, -R23 ;  /* 0x000000010404a824 */ /* 0x000fca00078e0a17 */
[----:B------:R-:W-:-:S13]  /*0820*/  ISETP.GT.U32.AND P2, PT, R16, R4, PT ;  /* 0x000000041000720c */ /* 0x000fda0003f44070 */
[----:B------:R-:W-:-:S05]  /*0830*/  @!P2 IADD3 R4, PT, PT, R4, -R23, RZ ;  /* 0x800000170404a210 */ /* 0x000fca0007ffe0ff */
[----:B------:R-:W-:Y:S01]  /*0840*/  @!P3 IMAD.MOV R4, RZ, RZ, -R4 ;  /* 0x000000ffff04b224 */ /* 0x000fe200078e0a04 */
[----:B------:R-:W-:-:S04]  /*0850*/  ISETP.GT.U32.AND P3, PT, R16, R5, PT ;  /* 0x000000051000720c */ /* 0x000fc80003f64070 */
[----:B------:R-:W-:-:S05]  /*0860*/  SEL R4, R15, R4, !P1 ;  /* 0x000000040f047207 */ /* 0x000fca0004800000 */
[----:B------:R-:W-:-:S04]  /*0870*/  IMAD R7, R4, R7, RZ ;  /* 0x0000000704077224 */ /* 0x000fc800078e02ff */
[----:B------:R-:W-:Y:S01]  /*0880*/  @!P3 IMAD.IADD R5, R5, 0x1, -R23 ;  /* 0x000000010505b824 */ /* 0x000fe200078e0a17 */
[----:B------:R-:W-:Y:S02]  /*0890*/  IABS R9, R7 ;  /* 0x0000000700097213 */ /* 0x000fe40000000000 */
[----:B------:R-:W-:Y:S01]  /*08a0*/  ISETP.GE.AND P3, PT, R7, RZ, PT ;  /* 0x000000ff0700720c */ /* 0x000fe20003f66270 */
[----:B------:R-:W-:Y:S01]  /*08b0*/  IMAD.HI.U32 R7, R8, R19, RZ ;  /* 0x0000001308077227 */ /* 0x000fe200078e00ff */
[----:B------:R-:W-:-:S03]  /*08c0*/  ISETP.GT.U32.AND P4, PT, R16, R5, PT ;  /* 0x000000051000720c */ /* 0x000fc60003f84070 */
[----:B------:R-:W-:-:S04]  /*08d0*/  IMAD.HI.U32 R4, R8, R9, RZ ;  /* 0x0000000908047227 */ /* 0x000fc800078e00ff */
[----:B------:R-:W-:Y:S01]  /*08e0*/  IMAD.MOV R20, RZ, RZ, -R7 ;  /* 0x000000ffff147224 */ /* 0x000fe200078e0a07 */
[----:B------:R-:W-:-:S03]  /*08f0*/  IADD3 R4, PT, PT, -R4, RZ, RZ ;  /* 0x000000ff04047210 */ /* 0x000fc60007ffe1ff */
[C---:B------:R-:W-:Y:S02]  /*0900*/  IMAD R7, R23.reuse, R20, R19 ;  /* 0x0000001417077224 */ /* 0x040fe400078e0213 */
[----:B------:R-:W-:Y:S02]  /*0910*/  IMAD R4, R23, R4, R9 ;  /* 0x0000000417047224 */ /* 0x000fe400078e0209 */
[----:B------:R-:W-:-:S03]  /*0920*/  @!P4 IMAD.IADD R5, R5, 0x1, -R23 ;  /* 0x000000010505c824 */ /* 0x000fc600078e0a17 */
[----:B------:R-:W-:Y:S01]  /*0930*/  ISETP.GT.U32.AND P2, PT, R16, R4, PT ;  /* 0x000000041000720c */ /* 0x000fe20003f44070 */
[----:B------:R-:W-:Y:S01]  /*0940*/  @!P5 IMAD.MOV R5, RZ, RZ, -R5 ;  /* 0x000000ffff05d224 */ /* 0x000fe200078e0a05 */
[----:B------:R-:W-:-:S04]  /*0950*/  ISETP.GE.AND P5, PT, R6, RZ, PT ;  /* 0x000000ff0600720c */ /* 0x000fc80003fa6270 */
        /* <DEDUP_REMOVED lines=10> */
[----:B------:R-:W-:Y:S02]  /*0a00*/  ISETP.GE.AND P3, PT, R5, RZ, PT ;  /* 0x000000ff0500720c */ /* 0x000fe40003f66270 */
[----:B------:R-:W-:Y:S01]  /*0a10*/  ISETP.GT.U32.AND P4, PT, R16, R7, PT ;  /* 0x000000071000720c */ /* 0x000fe20003f84070 */
[----:B------:R-:W-:-:S05]  /*0a20*/  IMAD.HI.U32 R4, R8, R9, RZ ;  /* 0x0000000908047227 */ /* 0x000fca00078e00ff */
[----:B------:R-:W-:-:S05]  /*0a30*/  IADD3 R4, PT, PT, -R4, RZ, RZ ;  /* 0x000000ff04047210 */ /* 0x000fca0007ffe1ff */
[----:B------:R-:W-:Y:S02]  /*0a40*/  IMAD R4, R23, R4, R9 ;  /* 0x0000000417047224 */ /* 0x000fe400078e0209 */
[----:B------:R-:W-:-:S03]  /*0a50*/  @!P4 IMAD.IADD R7, R7, 0x1, -R23 ;  /* 0x000000010707c824 */ /* 0x000fc600078e0a17 */
[----:B------:R-:W-:Y:S01]  /*0a60*/  ISETP.GT.U32.AND P2, PT, R16, R4, PT ;  /* 0x000000041000720c */ /* 0x000fe20003f44070 */
[----:B------:R-:W-:-:S05]  /*0a70*/  @!P5 IMAD.MOV R7, RZ, RZ, -R7 ;  /* 0x000000ffff07d224 */ /* 0x000fca00078e0a07 */
[----:B------:R-:W-:-:S07]  /*0a80*/  SEL R7, R15, R7, !P1 ;  /* 0x000000070f077207 */ /* 0x000fce0004800000 */
[----:B------:R-:W-:-:S05]  /*0a90*/  @!P2 IMAD.IADD R4, R4, 0x1, -R23 ;  /* 0x000000010404a824 */ /* 0x000fca00078e0a17 */
[----:B------:R-:W-:-:S13]  /*0aa0*/  ISETP.GT.U32.AND P2, PT, R16, R4, PT ;  /* 0x000000041000720c */ /* 0x000fda0003f44070 */
[----:B------:R-:W-:-:S05]  /*0ab0*/  @!P2 IADD3 R4, PT, PT, R4, -R23, RZ ;  /* 0x800000170404a210 */ /* 0x000fca0007ffe0ff */
[----:B------:R-:W-:-:S05]  /*0ac0*/  @!P3 IMAD.MOV R4, RZ, RZ, -R4 ;  /* 0x000000ffff04b224 */ /* 0x000fca00078e0a04 */
[----:B------:R-:W-:-:S05]  /*0ad0*/  SEL R4, R15, R4, !P1 ;  /* 0x000000040f047207 */ /* 0x000fca0004800000 */
[----:B------:R-:W-:-:S05]  /*0ae0*/  IMAD R7, R4, R7, RZ ;  /* 0x0000000704077224 */ /* 0x000fca00078e02ff */
[----:B------:R-:W-:Y:S02]  /*0af0*/  IABS R5, R7 ;  /* 0x0000000700057213 */ /* 0x000fe40000000000 */
[----:B------:R-:W-:-:S03]  /*0b00*/  ISETP.GE.AND P3, PT, R7, RZ, PT ;  /* 0x000000ff0700720c */ /* 0x000fc60003f66270 */
[----:B------:R-:W-:-:S04]  /*0b10*/  IMAD.HI.U32 R4, R8, R5, RZ ;  /* 0x0000000508047227 */ /* 0x000fc800078e00ff */
[----:B------:R-:W-:-:S04]  /*0b20*/  IMAD.MOV R4, RZ, RZ, -R4 ;  /* 0x000000ffff047224 */ /* 0x000fc800078e0a04 */
[----:B------:R-:W-:-:S05]  /*0b30*/  IMAD R4, R23, R4, R5 ;  /* 0x0000000417047224 */ /* 0x000fca00078e0205 */
[----:B------:R-:W-:-:S13]  /*0b40*/  ISETP.GT.U32.AND P2, PT, R16, R4, PT ;  /* 0x000000041000720c */ /* 0x000fda0003f44070 */
[----:B------:R-:W-:-:S04]  /*0b50*/  @!P2 IADD3 R4, PT, PT, R4, -R23, RZ ;  /* 0x800000170404a210 */ /* 0x000fc80007ffe0ff */
[----:B------:R-:W-:-:S13]  /*0b60*/  ISETP.GT.U32.AND P2, PT, R16, R4, PT ;  /* 0x000000041000720c */ /* 0x000fda0003f44070 */
[----:B------:R-:W-:Y:S01]  /*0b70*/  @!P2 IMAD.IADD R4, R4, 0x1, -R23 ;  /* 0x000000010404a824 */ /* 0x000fe200078e0a17 */
[----:B------:R-:W-:-:S03]  /*0b80*/  ISETP.NE.AND P2, PT, R18, RZ, PT ;  /* 0x000000ff1200720c */ /* 0x000fc60003f45270 */
[----:B------:R-:W-:-:S05]  /*0b90*/  @!P3 IMAD.MOV R4, RZ, RZ, -R4 ;  /* 0x000000ffff04b224 */ /* 0x000fca00078e0a04 */
[----:B------:R-:W-:-:S05]  /*0ba0*/  SEL R15, R15, R4, !P1 ;  /* 0x000000040f0f7207 */ /* 0x000fca0004800000 */
[----:B------:R-:W-:Y:S05]  /*0bb0*/  @P2 BRA `(.L_x_12) ;  /* 0xfffffff800042947 */ /* 0x000fea000383ffff */
.L_x_11:
[----:B------:R-:W-:Y:S05]  /*0bc0*/  BSYNC.RECONVERGENT B1 ;  /* 0x0000000000017941 */ /* 0x000fea0003800200 */
.L_x_10:
[----:B------:R-:W-:Y:S05]  /*0bd0*/  @!P0 BRA `(.L_x_9) ;  /* 0x00000004000c8947 */ /* 0x000fea0003800000 */
[----:B------:R-:W0:Y:S01]  /*0be0*/  LDC R2, c[0x0][0x398] ;  /* 0x0000e600ff027b82 */ /* 0x000e220000000800 */
[----:B------:R-:W-:Y:S01]  /*0bf0*/  MOV R6, RZ ;  /* 0x000000ff00067202 */ /* 0x000fe20000000f00 */
[----:B------:R-:W-:-:S06]  /*0c00*/  IMAD.MOV R0, RZ, RZ, -R0 ;  /* 0x000000ffff007224 */ /* 0x000fcc00078e0a00 */
        /* <DEDUP_REMOVED lines=10> */
.L_x_13:
[----:B------:R-:W-:-:S06]  /*0cb0*/  IMAD.WIDE R16, R11, 0x4, R2 ;  /* 0x000000040b107825 */ /* 0x000fcc00078e0202 */
[----:B------:R0:W2:Y:S01]  /*0cc0*/  LDG.E R16, desc[UR6][R16.64] ;  /* 0x0000000610107981 */ /* 0x0000a2000c1e1900 */
[----:B------:R-:W-:Y:S01]  /*0cd0*/  IABS R7, R5 ;  /* 0x0000000500077213 */ /* 0x000fe20000000000 */
[----:B------:R-:W-:Y:S01]  /*0ce0*/  VIADD R0, R0, 0x1 ;  /* 0x0000000100007836 */ /* 0x000fe20000000000 */
[----:B------:R-:W-:Y:S02]  /*0cf0*/  IABS R8, R15 ;  /* 0x0000000f00087213 */ /* 0x000fe40000000000 */
[----:B------:R-:W1:Y:S01]  /*0d00*/  I2F.RP R18, R7 ;  /* 0x0000000700127306 */ /* 0x000e620000209400 */
[----:B------:R-:W-:Y:S02]  /*0d10*/  ISETP.GE.AND P3, PT, R15, RZ, PT ;  /* 0x000000ff0f00720c */ /* 0x000fe40003f66270 */
[----:B------:R-:W-:Y:S01]  /*0d20*/  IMAD.HI.U32 R6, R6, R8, RZ ;  /* 0x0000000806067227 */ /* 0x000fe200078e00ff */
[----:B------:R-:W-:-:S04]  /*0d30*/  IADD3 R11, PT, PT, R12, R11, RZ ;  /* 0x0000000b0c0b7210 */ /* 0x000fc80007ffe0ff */
[----:B------:R-:W-:-:S05]  /*0d40*/  IADD3 R6, PT, PT, -R6, RZ, RZ ;  /* 0x000000ff06067210 */ /* 0x000fca0007ffe1ff */
[----:B0-----:R-:W-:Y:S01]  /*0d50*/  IMAD R17, R7, R6, R8 ;  /* 0x0000000607117224 */ /* 0x001fe200078e0208 */
[----:B-1----:R-:W0:Y:S01]  /*0d60*/  MUFU.RCP R18, R18 ;  /* 0x0000001200127308 */ /* 0x002e220000001000 */
[----:B------:R-:W-:-:S03]  /*0d70*/  IMAD.MOV.U32 R8, RZ, RZ, RZ ;  /* 0x000000ffff087224 */ /* 0x000fc600078e00ff */
[----:B------:R-:W-:-:S13]  /*0d80*/  ISETP.GT.U32.AND P0, PT, R4, R17, PT ;  /* 0x000000110400720c */ /* 0x000fda0003f04070 */
[----:B------:R-:W-:Y:S02]  /*0d90*/  @!P0 IMAD.IADD R17, R17, 0x1, -R7 ;  /* 0x0000000111118824 */ /* 0x000fe400078e0a07 */
[----:B0-----:R-:W-:-:S03]  /*0da0*/  VIADD R9, R18, 0xffffffe ;  /* 0x0ffffffe12097836 */ /* 0x001fc60000000000 */
[----:B------:R-:W-:Y:S02]  /*0db0*/  ISETP.GT.U32.AND P2, PT, R4, R17, PT ;  /* 0x000000110400720c */ /* 0x000fe40003f44070 */
[----:B------:R-:W-:Y:S01]  /*0dc0*/  MOV R4, R7 ;  /* 0x0000000700047202 */ /* 0x000fe20000000f00 */
[----:B------:R-:W0:Y:S10]  /*0dd0*/  F2I.FTZ.U32.TRUNC.NTZ R9, R9 ;  /* 0x0000000900097305 */ /* 0x000e34000021f000 */
[----:B------:R-:W-:-:S02]  /*0de0*/  @!P2 IMAD.IADD R17, R17, 0x1, -R7 ;  /* 0x000000011111a824 */ /* 0x000fc400078e0a07 */
[----:B0-----:R-:W-:-:S04]  /*0df0*/  IMAD.MOV R20, RZ, RZ, -R9 ;  /* 0x000000ffff147224 */ /* 0x001fc800078e0a09 */
[----:B------:R-:W-:-:S04]  /*0e00*/  IMAD R19, R20, R7, RZ ;  /* 0x0000000714137224 */ /* 0x000fc800078e02ff */
[----:B------:R-:W-:Y:S01]  /*0e10*/  IMAD.HI.U32 R6, R9, R19, R8 ;  /* 0x0000001309067227 */ /* 0x000fe200078e0008 */
[----:B--2---:R-:W-:Y:S02]  /*0e20*/  IABS R21, R16 ;  /* 0x0000001000157213 */ /* 0x004fe40000000000 */
[----:B------:R-:W-:Y:S02]  /*0e30*/  ISETP.GE.AND P1, PT, R16, RZ, PT ;  /* 0x000000ff1000720c */ /* 0x000fe40003f26270 */
[----:B------:R-:W-:-:S05]  /*0e40*/  MOV R9, R21 ;  /* 0x0000001500097202 */ /* 0x000fca0000000f00 */
[----:B------:R-:W-:-:S04]  /*0e50*/  IMAD.HI.U32 R8, R6, R9, RZ ;  /* 0x0000000906087227 */ /* 0x000fc800078e00ff */
[----:B------:R-:W-:-:S04]  /*0e60*/  IMAD.MOV R8, RZ, RZ, -R8 ;  /* 0x000000ffff087224 */ /* 0x000fc800078e0a08 */
[----:B------:R-:W-:Y:S02]  /*0e70*/  IMAD R9, R7, R8, R9 ;  /* 0x0000000807097224 */ /* 0x000fe400078e0209 */
[----:B------:R-:W-:Y:S01]  /*0e80*/  IMAD.MOV.U32 R8, RZ, RZ, R17 ;  /* 0x000000ffff087224 */ /* 0x000fe200078e0011 */
[----:B------:R-:W-:Y:S02]  /*0e90*/  LOP3.LUT R17, RZ, R5, RZ, 0x33, !PT ;  /* 0x00000005ff117212 */ /* 0x000fe400078e33ff */
[----:B------:R-:W-:Y:S01]  /*0ea0*/  ISETP.GT.U32.AND P0, PT, R4, R9, PT ;  /* 0x000000090400720c */ /* 0x000fe20003f04070 */
[----:B------:R-:W-:-:S12]  /*0eb0*/  @!P3 IMAD.MOV R8, RZ, RZ, -R8 ;  /* 0x000000ffff08b224 */ /* 0x000fd800078e0a08 */
[----:B------:R-:W-:-:S05]  /*0ec0*/  @!P0 IMAD.IADD R9, R9, 0x1, -R7 ;  /* 0x0000000109098824 */ /* 0x000fca00078e0a07 */
[----:B------:R-:W-:-:S13]  /*0ed0*/  ISETP.GT.U32.AND P0, PT, R4, R9, PT ;  /* 0x000000090400720c */ /* 0x000fda0003f04070 */
[----:B------:R-:W-:Y:S02]  /*0ee0*/  @!P0 IADD3 R9, PT, PT, R9, -R7, RZ ;  /* 0x8000000709098210 */ /* 0x000fe40007ffe0ff */
[----:B------:R-:W-:Y:S02]  /*0ef0*/  ISETP.NE.AND P0, PT, R5, RZ, PT ;  /* 0x000000ff0500720c */ /* 0x000fe40003f05270 */
[----:B------:R-:W-:Y:S02]  /*0f00*/  @!P1 IADD3 R9, PT, PT, -R9, RZ, RZ ;  /* 0x000000ff09099210 */ /* 0x000fe40007ffe1ff */
[C---:B------:R-:W-:Y:S02]  /*0f10*/  SEL R8, R17.reuse, R8, !P0 ;  /* 0x0000000811087207 */ /* 0x040fe40004000000 */
        /* <DEDUP_REMOVED lines=8> */
[----:B------:R-:W-:-:S05]  /*0fa0*/  @!P1 IMAD.IADD R8, R8, 0x1, -R7 ;  /* 0x0000000108089824 */ /* 0x000fca00078e0a07 */
[----:B------:R-:W-:-:S13]  /*0fb0*/  ISETP.GT.U32.AND P1, PT, R4, R8, PT ;  /* 0x000000080400720c */ /* 0x000fda0003f24070 */
[----:B------:R-:W-:Y:S02]  /*0fc0*/  @!P1 IADD3 R8, PT, PT, R8, -R7, RZ ;  /* 0x8000000708089210 */ /* 0x000fe40007ffe0ff */
[----:B------:R-:W-:-:S03]  /*0fd0*/  ISETP.NE.AND P1, PT, R0, RZ, PT ;  /* 0x000000ff0000720c */ /* 0x000fc60003f25270 */
[----:B------:R-:W-:-:S05]  /*0fe0*/  @!P2 IMAD.MOV R8, RZ, RZ, -R8 ;  /* 0x000000ffff08a224 */ /* 0x000fca00078e0a08 */
[----:B------:R-:W-:-:S05]  /*0ff0*/  SEL R15, R17, R8, !P0 ;  /* 0x00000008110f7207 */ /* 0x000fca0004000000 */
[----:B------:R-:W-:Y:S05]  /*1000*/  @P1 BRA `(.L_x_13) ;  /* 0xfffffffc00281947 */ /* 0x000fea000383ffff */
.L_x_9:
[----:B------:R-:W-:Y:S05]  /*1010*/  BSYNC.RECONVERGENT B0 ;  /* 0x0000000000007941 */ /* 0x000fea0003800200 */
.L_x_8:
[----:B------:R-:W0:Y:S01]  /*1020*/  S2UR UR5, SR_CgaCtaId ;  /* 0x00000000000579c3 */ /* 0x000e220000008800 */
[----:B------:R-:W-:-:S07]  /*1030*/  UMOV UR4, 0x400 ;  /* 0x0000040000047882 */ /* 0x000fce0000000000 */
[----:B------:R-:W1:Y:S01]  /*1040*/  LDC R12, c[0x0][0x398] ;  /* 0x0000e600ff0c7b82 */ /* 0x000e620000000800 */
[----:B0-----:R-:W-:-:S06]  /*1050*/  ULEA UR4, UR5, UR4, 0x18 ;  /* 0x0000000405047291 */ /* 0x001fcc000f8ec0ff */
[----:B------:R-:W-:-:S05]  /*1060*/  LEA R0, R14, UR4, 0x2 ;  /* 0x000000040e007c11 */ /* 0x000fca000f8e10ff */
[----:B------:R-:W0:Y:S01]  /*1070*/  LDCU UR4, c[0x0][0x39c] ;  /* 0x00007380ff0477ac */ /* 0x000e220008000800 */
[----:B------:R2:W-:Y:S01]  /*1080*/  STS [R0], R15 ;  /* 0x0000000f00007388 */ /* 0x0005e20000000800 */
[----:B0-----:R-:W-:Y:S01]  /*1090*/  UISETP.GE.AND UP0, UPT, UR4, 0x2, UPT ;  /* 0x000000020400788c */ /* 0x001fe2000bf06270 */
[----:B------:R-:W-:Y:S08]  /*10a0*/  BAR.SYNC.DEFER_BLOCKING 0x0 ;  /* 0x0000000000007b1d */ /* 0x000ff00000010000 */
[----:B-12---:R-:W-:Y:S05]  /*10b0*/  BRA.U !UP0, `(.L_x_14) ;  /* 0x0000000108f07547 */ /* 0x006fea000b800000 */
.L_x_17:
[----:B------:R-:W-:Y:S01]  /*10c0*/  SHF.R.U32.HI R3, RZ, 0x1, R10 ;  /* 0x00000001ff037819 */ /* 0x000fe2000001160a */
[----:B------:R-:W-:Y:S03]  /*10d0*/  BSSY.RECONVERGENT B0, `(.L_x_15) ;  /* 0x0000036000007945 */ /* 0x000fe60003800200 */
[----:B------:R-:W-:-:S13]  /*10e0*/  ISETP.GE.U32.AND P0, PT, R14, R3, PT ;  /* 0x000000030e00720c */ /* 0x000fda0003f06070 */
[----:B0-----:R-:W-:Y:S05]  /*10f0*/  @P0 BRA `(.L_x_16) ;  /* 0x0000000000cc0947 */ /* 0x001fea0003800000 */
[----:B------:R-:W-:Y:S01]  /*1100*/  IABS R2, R12 ;  /* 0x0000000c00027213 */ /* 0x000fe20000000000 */
[----:B------:R-:W-:Y:S01]  /*1110*/  IMAD R7, R3, 0x4, R0 ;  /* 0x0000000403077824 */ /* 0x000fe200078e0200 */
[----:B------:R-:W0:Y:S01]  /*1120*/  LDS R6, [R0] ;  /* 0x0000000000067984 */ /* 0x000e220000000800 */
[----:B------:R-:W-:Y:S01]  /*1130*/  IMAD.MOV.U32 R4, RZ, RZ, RZ ;  /* 0x000000ffff047224 */ /* 0x000fe200078e00ff */
[----:B------:R-:W1:Y:S03]  /*1140*/  I2F.RP R8, R2 ;  /* 0x0000000200087306 */ /* 0x000e660000209400 */
[----:B------:R-:W2:Y:S05]  /*1150*/  LDS R7, [R7] ;  /* 0x0000000007077984 */ /* 0x000eaa0000000800 */
[----:B-1----:R-:W1:Y:S02]  /*1160*/  MUFU.RCP R8, R8 ;  /* 0x0000000800087308 */ /* 0x002e640000001000 */
[----:B-1----:R-:W-:-:S06]  /*1170*/  VIADD R5, R8, 0xffffffe ;  /* 0x0ffffffe08057836 */ /* 0x002fcc0000000000 */
[----:B------:R-:W1:Y:S01]  /*1180*/  F2I.FTZ.U32.TRUNC.NTZ R5, R5 ;  /* 0x0000000500057305 */ /* 0x000e62000021f000 */
[----:B0-----:R-:W-:Y:S02]  /*1190*/  IABS R11, R6 ;  /* 0x00000006000b7213 */ /* 0x001fe40000000000 */
[----:B--2---:R-:W-:Y:S02]  /*11a0*/  IABS R15, R7 ;  /* 0x00000007000f7213 */ /* 0x004fe40000000000 */
[----:B------:R-:W-:Y:S02]  /*11b0*/  ISETP.GE.AND P3, PT, R7, RZ, PT ;  /* 0x000000ff0700720c */ /* 0x000fe40003f66270 */
[----:B-1----:R-:W-:-:S05]  /*11c0*/  IADD3 R9, PT, PT, RZ, -R5, RZ ;  /* 0x80000005ff097210 */ /* 0x002fca0007ffe0ff */
[----:B------:R-:W-:-:S04]  /*11d0*/  IMAD R9, R9, R2, RZ ;  /* 0x0000000209097224 */ /* 0x000fc800078e02ff */
[----:B------:R-:W-:-:S04]  /*11e0*/  IMAD.HI.U32 R16, R5, R9, R4 ;  /* 0x0000000905107227 */ /* 0x000fc800078e0004 */
[----:B------:R-:W-:Y:S01]  /*11f0*/  IMAD.MOV.U32 R9, RZ, RZ, R11 ;  /* 0x000000ffff097224 */ /* 0x000fe200078e000b */
[----:B------:R-:W-:-:S03]  /*1200*/  MOV R11, R15 ;  /* 0x0000000f000b7202 */ /* 0x000fc60000000f00 */
[----:B------:R-:W-:-:S04]  /*1210*/  IMAD.HI.U32 R4, R16, R9, RZ ;  /* 0x0000000910047227 */ /* 0x000fc800078e00ff */
[----:B------:R-:W-:-:S04]  /*1220*/  IMAD.HI.U32 R5, R16, R11, RZ ;  /* 0x0000000b10057227 */ /* 0x000fc800078e00ff */
[----:B------:R-:W-:Y:S02]  /*1230*/  IMAD.MOV R4, RZ, RZ, -R4 ;  /* 0x000000ffff047224 */ /* 0x000fe400078e0a04 */
[----:B------:R-:W-:Y:S02]  /*1240*/  IMAD.MOV R8, RZ, RZ, -R5 ;  /* 0x000000ffff087224 */ /* 0x000fe400078e0a05 */
[C---:B------:R-:W-:Y:S02]  /*1250*/  IMAD R5, R2.reuse, R4, R9 ;  /* 0x0000000402057224 */ /* 0x040fe400078e0209 */
[----:B------:R-:W-:-:S03]  /*1260*/  IMAD R9, R2, R8, R11 ;  /* 0x0000000802097224 */ /* 0x000fc600078e020b */
[C---:B------:R-:W-:Y:S02]  /*1270*/  ISETP.GT.U32.AND P0, PT, R2.reuse, R5, PT ;  /* 0x000000050200720c */ /* 0x040fe40003f04070 */
[----:B------:R-:W-:-:S11]  /*1280*/  ISETP.GT.U32.AND P1, PT, R2, R9, PT ;  /* 0x000000090200720c */ /* 0x000fd60003f24070 */
[----:B------:R-:W-:Y:S02]  /*1290*/  @!P0 IADD3 R5, PT, PT, R5, -R2, RZ ;  /* 0x8000000205058210 */ /* 0x000fe40007ffe0ff */
[----:B------:R-:W-:Y:S01]  /*12a0*/  @!P1 IMAD.IADD R9, R9, 0x1, -R2 ;  /* 0x0000000109099824 */ /* 0x000fe200078e0a02 */
[----:B------:R-:W-:Y:S02]  /*12b0*/  ISETP.GE.AND P1, PT, R6, RZ, PT ;  /* 0x000000ff0600720c */ /* 0x000fe40003f26270 */
[C---:B------:R-:W-:Y:S02]  /*12c0*/  ISETP.GT.U32.AND P0, PT, R2.reuse, R5, PT ;  /* 0x000000050200720c */ /* 0x040fe40003f04070 */
[----:B------:R-:W-:Y:S02]  /*12d0*/  ISETP.GT.U32.AND P2, PT, R2, R9, PT ;  /* 0x000000090200720c */ /* 0x000fe40003f44070 */
[----:B------:R-:W-:-:S09]  /*12e0*/  LOP3.LUT R6, RZ, R12, RZ, 0x33, !PT ;  /* 0x0000000cff067212 */ /* 0x000fd200078e33ff */
[----:B------:R-:W-:Y:S02]  /*12f0*/  @!P0 IMAD.IADD R5, R5, 0x1, -R2 ;  /* 0x0000000105058824 */ /* 0x000fe400078e0a02 */
[----:B------:R-:W-:Y:S02]  /*1300*/  @!P2 IADD3 R9, PT, PT, R9, -R2, RZ ;  /* 0x800000020909a210 */ /* 0x000fe40007ffe0ff */
[----:B------:R-:W-:Y:S01]  /*1310*/  @!P1 IMAD.MOV R5, RZ, RZ, -R5 ;  /* 0x000000ffff059224 */ /* 0x000fe200078e0a05 */
[----:B------:R-:W-:Y:S02]  /*1320*/  ISETP.NE.AND P2, PT, R12, RZ, PT ;  /* 0x000000ff0c00720c */ /* 0x000fe40003f45270 */
[----:B------:R-:W-:Y:S02]  /*1330*/  @!P3 IMAD.MOV R9, RZ, RZ, -R9 ;  /* 0x000000ffff09b224 */ /* 0x000fe400078e0a09 */
[----:B------:R-:W-:-:S03]  /*1340*/  SEL R4, R6, R5, !P2 ;  /* 0x0000000506047207 */ /* 0x000fc60005000000 */
[----:B------:R-:W-:-:S05]  /*1350*/  SEL R9, R6, R9, !P2 ;  /* 0x0000000906097207 */ /* 0x000fca0005000000 */
[----:B------:R-:W-:-:S05]  /*1360*/  IMAD R9, R4, R9, RZ ;  /* 0x0000000904097224 */ /* 0x000fca00078e02ff */
[----:B------:R-:W-:Y:S02]  /*1370*/  IABS R5, R9 ;  /* 0x0000000900057213 */ /* 0x000fe40000000000 */
[----:B------:R-:W-:-:S03]  /*1380*/  ISETP.GE.AND P1, PT, R9, RZ, PT ;  /* 0x000000ff0900720c */ /* 0x000fc60003f26270 */
[----:B------:R-:W-:-:S05]  /*1390*/  IMAD.HI.U32 R4, R16, R5, RZ ;  /* 0x0000000510047227 */ /* 0x000fca00078e00ff */
[----:B------:R-:W-:-:S05]  /*13a0*/  IADD3 R4, PT, PT, -R4, RZ, RZ ;  /* 0x000000ff04047210 */ /* 0x000fca0007ffe1ff */
[----:B------:R-:W-:-:S05]  /*13b0*/  IMAD R5, R2, R4, R5 ;  /* 0x0000000402057224 */ /* 0x000fca00078e0205 */
[----:B------:R-:W-:-:S13]  /*13c0*/  ISETP.GT.U32.AND P0, PT, R2, R5, PT ;  /* 0x000000050200720c */ /* 0x000fda0003f04070 */
[----:B------:R-:W-:-:S05]  /*13d0*/  @!P0 IMAD.IADD R5, R5, 0x1, -R2 ;  /* 0x0000000105058824 */ /* 0x000fca00078e0a02 */
[----:B------:R-:W-:-:S13]  /*13e0*/  ISETP.GT.U32.AND P0, PT, R2, R5, PT ;  /* 0x000000050200720c */ /* 0x000fda0003f04070 */
[----:B------:R-:W-:-:S05]  /*13f0*/  @!P0 IMAD.IADD R5, R5, 0x1, -R2 ;  /* 0x0000000105058824 */ /* 0x000fca00078e0a02 */
[----:B------:R-:W-:-:S04]  /*1400*/  @!P1 IADD3 R5, PT, PT, -R5, RZ, RZ ;  /* 0x000000ff05059210 */ /* 0x000fc80007ffe1ff */
[----:B------:R-:W-:-:S05]  /*1410*/  SEL R5, R6, R5, !P2 ;  /* 0x0000000506057207 */ /* 0x000fca0005000000 */
[----:B------:R0:W-:Y:S02]  /*1420*/  STS [R0], R5 ;  /* 0x0000000500007388 */ /* 0x0001e40000000800 */
.L_x_16:
[----:B------:R-:W-:Y:S05]  /*1430*/  BSYNC.RECONVERGENT B0 ;  /* 0x0000000000007941 */ /* 0x000fea0003800200 */
.L_x_15:
[----:B------:R-:W-:Y:S01]  /*1440*/  BAR.SYNC.DEFER_BLOCKING 0x0 ;  /* 0x0000000000007b1d */ /* 0x000fe20000010000 */
[----:B------:R-:W-:Y:S01]  /*1450*/  ISETP.GT.U32.AND P0, PT, R10, 0x3, PT ;  /* 0x000000030a00780c */ /* 0x000fe20003f04070 */
[----:B------:R-:W-:-:S12]  /*1460*/  IMAD.MOV.U32 R10, RZ, RZ, R3 ;  /* 0x000000ffff0a7224 */ /* 0x000fd800078e0003 */
[----:B------:R-:W-:Y:S05]  /*1470*/  @P0 BRA `(.L_x_17) ;  /* 0xfffffffc00100947 */ /* 0x000fea000383ffff */
.L_x_14:
[----:B------:R-:W-:-:S13]  /*1480*/  ISETP.NE.AND P0, PT, R14, RZ, PT ;  /* 0x000000ff0e00720c */ /* 0x000fda0003f05270 */
[----:B------:R-:W-:Y:S05]  /*1490*/  @P0 EXIT ;  /* 0x000000000000094d */ /* 0x000fea0003800000 */
[----:B------:R-:W1:Y:S01]  /*14a0*/  S2UR UR5, SR_CgaCtaId ;  /* 0x00000000000579c3 */ /* 0x000e620000008800 */
[----:B------:R-:W-:-:S07]  /*14b0*/  UMOV UR4, 0x400 ;  /* 0x0000040000047882 */ /* 0x000fce0000000000 */
[----:B------:R-:W2:Y:S01]  /*14c0*/  LDC.64 R2, c[0x0][0x390] ;  /* 0x0000e400ff027b82 */ /* 0x000ea20000000a00 */
[----:B-1----:R-:W-:Y:S01]  /*14d0*/  ULEA UR4, UR5, UR4, 0x18 ;  /* 0x0000000405047291 */ /* 0x002fe2000f8ec0ff */
[----:B--2---:R-:W-:-:S08]  /*14e0*/  IMAD.WIDE.U32 R2, R13, 0x4, R2 ;  /* 0x000000040d027825 */ /* 0x004fd000078e0002 */
[----:B0-----:R-:W0:Y:S04]  /*14f0*/  LDS R5, [UR4] ;  /* 0x00000004ff057984 */ /* 0x001e280008000800 */
[----:B0-----:R-:W-:Y:S01]  /*1500*/  STG.E desc[UR6][R2.64], R5 ;  /* 0x0000000502007986 */ /* 0x001fe2000c101906 */
[----:B------:R-:W-:Y:S05]  /*1510*/  EXIT ;  /* 0x000000000000794d */ /* 0x000fea0003800000 */
.L_x_18:
        /* <DEDUP_REMOVED lines=14> */
.L_x_27:


//--------------------- .text._Z18parallel_reductionPiS_i --------------------------
	.section	.text._Z18parallel_reductionPiS_i,"ax",@progbits
	.align	128
        .global         _Z18parallel_reductionPiS_i
        .type           _Z18parallel_reductionPiS_i,@function
        .size           _Z18parallel_reductionPiS_i,(.L_x_28 - _Z18parallel_reductionPiS_i)
        .other          _Z18parallel_reductionPiS_i,@"STO_CUDA_ENTRY STV_DEFAULT"
_Z18parallel_reductionPiS_i:
.text._Z18parallel_reductionPiS_i:
[----:B------:R-:W-:Y:S01]  /*0000*/  LDC R1, c[0x0][0x37c] ;  /* 0x0000df00ff017b82 */ /* 0x000fe20000000800 */
[----:B------:R-:W0:Y:S07]  /*0010*/  S2R R3, SR_TID.X ;  /* 0x0000000000037919 */ /* 0x000e2e0000002100 */
[----:B------:R-:W1:Y:S01]  /*0020*/  LDC.64 R4, c[0x0][0x380] ;  /* 0x0000e000ff047b82 */ /* 0x000e620000000a00 */
[----:B------:R-:W0:Y:S01]  /*0030*/  LDCU UR8, c[0x0][0x360] ;  /* 0x00006c00ff0877ac */ /* 0x000e220008000800 */
[----:B------:R-:W0:Y:S01]  /*0040*/  S2R R0, SR_CTAID.X ;  /* 0x0000000000007919 */ /* 0x000e220000002500 */
[----:B------:R-:W2:Y:S01]  /*0050*/  LDCU.64 UR6, c[0x0][0x358] ;  /* 0x00006b00ff0677ac */ /* 0x000ea20008000a00 */
[----:B0-----:R-:W-:-:S04]  /*0060*/  IMAD R7, R0, UR8, R3 ;  /* 0x0000000800077c24 */ /* 0x001fc8000f8e0203 */
[----:B-1----:R-:W-:-:S06]  /*0070*/  IMAD.WIDE R4, R7, 0x4, R4 ;  /* 0x0000000407047825 */ /* 0x002fcc00078e0204 */
[----:B--2---:R-:W2:Y:S01]  /*0080*/  LDG.E R5, desc[UR6][R4.64] ;  /* 0x0000000604057981 */ /* 0x004ea2000c1e1900 */
[----:B------:R-:W0:Y:S01]  /*0090*/  S2UR UR5, SR_CgaCtaId ;  /* 0x00000000000579c3 */ /* 0x000e220000008800 */
[----:B------:R-:W-:Y:S01]  /*00a0*/  UMOV UR4, 0x400 ;  /* 0x0000040000047882 */ /* 0x000fe20000000000 */
[----:B------:R-:W-:Y:S02]  /*00b0*/  UISETP.GE.U32.AND UP0, UPT, UR8, 0x2, UPT ;  /* 0x000000020800788c */ /* 0x000fe4000bf06070 */
[----:B0-----:R-:W-:-:S06]  /*00c0*/  ULEA UR4, UR5, UR4, 0x18 ;  /* 0x0000000405047291 */ /* 0x001fcc000f8ec0ff */
[----:B------:R-:W-:-:S05]  /*00d0*/  LEA R2, R3, UR4, 0x2 ;  /* 0x0000000403027c11 */ /* 0x000fca000f8e10ff */
[----:B--2---:R0:W-:Y:S01]  /*00e0*/  STS [R2], R5 ;  /* 0x0000000502007388 */ /* 0x0041e20000000800 */
[----:B------:R-:W-:Y:S06]  /*00f0*/  BAR.SYNC.DEFER_BLOCKING 0x0 ;  /* 0x0000000000007b1d */ /* 0x000fec0000010000 */
[----:B------:R-:W-:Y:S05]  /*0100*/  BRA.U !UP0, `(.L_x_19) ;  /* 0x0000000508007547 */ /* 0x000fea000b800000 */
[----:B------:R-:W1:Y:S01]  /*0110*/  LDC R12, c[0x0][0x390] ;  /* 0x0000e400ff0c7b82 */ /* 0x000e620000000800 */
[----:B------:R-:W-:-:S05]  /*0120*/  UMOV UR4, 0x1 ;  /* 0x0000000100047882 */ /* 0x000fca0000000000 */
.L_x_22:
[----:B------:R-:W-:Y:S01]  /*0130*/  IMAD.U32 R9, RZ, RZ, UR4 ;  /* 0x00000004ff097e24 */ /* 0x000fe2000f8e00ff */
[----:B------:R-:W-:Y:S01]  /*0140*/  USHF.L.U32 UR4, UR4, 0x1, URZ ;  /* 0x0000000104047899 */ /* 0x000fe200080006ff */
[----:B------:R-:W-:Y:S02]  /*0150*/  BSSY.RECONVERGENT B0, `(.L_x_20) ;  /* 0x0000038000007945 */ /* 0x000fe40003800200 */
[----:B------:R-:W-:Y:S01]  /*0160*/  IMAD.IADD R4, R3, 0x1, R9 ;  /* 0x0000000103047824 */ /* 0x000fe200078e0209 */
[----:B------:R-:W-:-:S06]  /*0170*/  UIADD3 UR5, UPT, UPT, UR4, -0x1, URZ ;  /* 0xffffffff04057890 */ /* 0x000fcc000fffe0ff */
[----:B------:R-:W-:-:S04]  /*0180*/  LOP3.LUT P0, RZ, R3, UR5, RZ, 0xc0, !PT ;  /* 0x0000000503ff7c12 */ /* 0x000fc8000f80c0ff */
[----:B------:R-:W-:-:S13]  /*0190*/  ISETP.GE.U32.OR P0, PT, R4, UR8, P0 ;  /* 0x0000000804007c0c */ /* 0x000fda0008706470 */
[----:B--2---:R-:W-:Y:S05]  /*01a0*/  @P0 BRA `(.L_x_21) ;  /* 0x0000000000c80947 */ /* 0x004fea0003800000 */
[----:B-1----:R-:W-:Y:S01]  /*01b0*/  IABS R4, R12 ;  /* 0x0000000c00047213 */ /* 0x002fe20000000000 */
[----:B------:R-:W-:Y:S01]  /*01c0*/  IMAD R9, R9, 0x4, R2 ;  /* 0x0000000409097824 */ /* 0x000fe200078e0202 */
[----:B0-----:R-:W0:Y:S02]  /*01d0*/  LDS R5, [R2] ;  /* 0x0000000002057984 */ /* 0x001e240000000800 */
[----:B------:R-:W1:Y:S02]  /*01e0*/  I2F.RP R8, R4 ;  /* 0x0000000400087306 */ /* 0x000e640000209400 */
[----:B------:R0:W2:Y:S06]  /*01f0*/  LDS R10, [R9] ;  /* 0x00000000090a7984 */ /* 0x0000ac0000000800 */
[----:B-1----:R-:W1:Y:S02]  /*0200*/  MUFU.RCP R8, R8 ;  /* 0x0000000800087308 */ /* 0x002e640000001000 */
[----:B-1----:R-:W-:-:S06]  /*0210*/  IADD3 R6, PT, PT, R8, 0xffffffe, RZ ;  /* 0x0ffffffe08067810 */ /* 0x002fcc0007ffe0ff */
[----:B------:R1:W3:Y:S01]  /*0220*/  F2I.FTZ.U32.TRUNC.NTZ R7, R6 ;  /* 0x0000000600077305 */ /* 0x0002e2000021f000 */
[----:B0-----:R-:W-:Y:S02]  /*0230*/  IABS R9, R5 ;  /* 0x0000000500097213 */ /* 0x001fe40000000000 */
[----:B--2---:R-:W-:Y:S01]  /*0240*/  IABS R13, R10 ;  /* 0x0000000a000d7213 */ /* 0x004fe20000000000 */
[----:B-1----:R-:W-:Y:S02]  /*0250*/  IMAD.MOV.U32 R6, RZ, RZ, RZ ;  /* 0x000000ffff067224 */ /* 0x002fe400078e00ff */
[----:B---3--:R-:W-:-:S04]  /*0260*/  IMAD.MOV R11, RZ, RZ, -R7 ;  /* 0x000000ffff0b7224 */ /* 0x008fc800078e0a07 */
[----:B------:R-:W-:-:S04]  /*0270*/  IMAD R11, R11, R4, RZ ;  /* 0x000000040b0b7224 */ /* 0x000fc800078e02ff */
[----:B------:R-:W-:Y:S01]  /*0280*/  IMAD.HI.U32 R7, R7, R11, R6 ;  /* 0x0000000b07077227 */ /* 0x000fe200078e0006 */
[----:B------:R-:W-:-:S05]  /*0290*/  MOV R11, R13 ;  /* 0x0000000d000b7202 */ /* 0x000fca0000000f00 */
[----:B------:R-:W-:-:S04]  /*02a0*/  IMAD.HI.U32 R6, R7, R9, RZ ;  /* 0x0000000907067227 */ /* 0x000fc800078e00ff */
[----:B------:R-:W-:-:S04]  /*02b0*/  IMAD.HI.U32 R8, R7, R11, RZ ;  /* 0x0000000b07087227 */ /* 0x000fc800078e00ff */
[----:B------:R-:W-:Y:S02]  /*02c0*/  IMAD.MOV R6, RZ, RZ, -R6 ;  /* 0x000000ffff067224 */ /* 0x000fe400078e0a06 */
[----:B------:R-:W-:Y:S02]  /*02d0*/  IMAD.MOV R8, RZ, RZ, -R8 ;  /* 0x000000ffff087224 */ /* 0x000fe400078e0a08 */
[C---:B------:R-:W-:Y:S01]  /*02e0*/  IMAD R9, R4.reuse, R6, R9 ;  /* 0x0000000604097224 */ /* 0x040fe200078e0209 */
[----:B------:R-:W-:Y:S01]  /*02f0*/  LOP3.LUT R6, RZ, R12, RZ, 0x33, !PT ;  /* 0x0000000cff067212 */ /* 0x000fe200078e33ff */
[----:B------:R-:W-:-:S03]  /*0300*/  IMAD R11, R4, R8, R11 ;  /* 0x00000008040b7224 */ /* 0x000fc600078e020b */
[C---:B------:R-:W-:Y:S02]  /*0310*/  ISETP.GT.U32.AND P0, PT, R4.reuse, R9, PT ;  /* 0x000000090400720c */ /* 0x040fe40003f04070 */
[----:B------:R-:W-:-:S11]  /*0320*/  ISETP.GT.U32.AND P1, PT, R4, R11, PT ;  /* 0x0000000b0400720c */ /* 0x000fd60003f24070 */
[----:B------:R-:W-:Y:S01]  /*0330*/  @!P0 IMAD.IADD R9, R9, 0x1, -R4 ;  /* 0x0000000109098824 */ /* 0x000fe200078e0a04 */
[----:B------:R-:W-:Y:S02]  /*0340*/  ISETP.GE.AND P0, PT, R10, RZ, PT ;  /* 0x000000ff0a00720c */ /* 0x000fe40003f06270 */
[----:B------:R-:W-:Y:S02]  /*0350*/  @!P1 IADD3 R11, PT, PT, R11, -R4, RZ ;  /* 0x800000040b0b9210 */ /* 0x000fe40007ffe0ff */
[C---:B------:R-:W-:Y:S02]  /*0360*/  ISETP.GT.U32.AND P2, PT, R4.reuse, R9, PT ;  /* 0x000000090400720c */ /* 0x040fe40003f44070 */
[----:B------:R-:W-:Y:S02]  /*0370*/  ISETP.GT.U32.AND P3, PT, R4, R11, PT ;  /* 0x0000000b0400720c */ /* 0x000fe40003f64070 */
[----:B------:R-:W-:-:S09]  /*0380*/  ISETP.GE.AND P1, PT, R5, RZ, PT ;  /* 0x000000ff0500720c */ /* 0x000fd20003f26270 */
[----:B------:R-:W-:Y:S02]  /*0390*/  @!P2 IADD3 R9, PT, PT, R9, -R4, RZ ;  /* 0x800000040909a210 */ /* 0x000fe40007ffe0ff */
[----:B------:R-:W-:Y:S01]  /*03a0*/  @!P3 IMAD.IADD R11, R11, 0x1, -R4 ;  /* 0x000000010b0bb824 */ /* 0x000fe200078e0a04 */
[----:B------:R-:W-:Y:S02]  /*03b0*/  ISETP.NE.AND P2, PT, R12, RZ, PT ;  /* 0x000000ff0c00720c */ /* 0x000fe40003f45270 */
[----:B------:R-:W-:Y:S02]  /*03c0*/  @!P1 IMAD.MOV R9, RZ, RZ, -R9 ;  /* 0x000000ffff099224 */ /* 0x000fe400078e0a09 */
[----:B------:R-:W-:-:S03]  /*03d0*/  @!P0 IMAD.MOV R11, RZ, RZ, -R11 ;  /* 0x000000ffff0b8224 */ /* 0x000fc600078e0a0b */
[C---:B------:R-:W-:Y:S02]  /*03e0*/  SEL R8, R6.reuse, R9, !P2 ;  /* 0x0000000906087207 */ /* 0x040fe40005000000 */
        /* <DEDUP_REMOVED lines=14> */
.L_x_21:
[----:B------:R-:W-:Y:S05]  /*04d0*/  BSYNC.RECONVERGENT B0 ;  /* 0x0000000000007941 */ /* 0x000fea0003800200 */
.L_x_20:
[----:B------:R-:W-:Y:S01]  /*04e0*/  BAR.SYNC.DEFER_BLOCKING 0x0 ;  /* 0x0000000000007b1d */ /* 0x000fe20000010000 */
[----:B------:R-:W-:-:S09]  /*04f0*/  UISETP.GE.U32.AND UP0, UPT, UR4, UR8, UPT ;  /* 0x000000080400728c */ /* 0x000fd2000bf06070 */
[----:B------:R-:W-:Y:S05]  /*0500*/  BRA.U !UP0, `(.L_x_22) ;  /* 0xfffffffd08087547 */ /* 0x000fea000b83ffff */
.L_x_19:
[----:B------:R-:W-:-:S13]  /*0510*/  ISETP.NE.AND P0, PT, R3, RZ, PT ;  /* 0x000000ff0300720c */ /* 0x000fda0003f05270 */
[----:B------:R-:W-:Y:S05]  /*0520*/  @P0 EXIT ;  /* 0x000000000000094d */ /* 0x000fea0003800000 */
[----:B------:R-:W3:Y:S01]  /*0530*/  S2UR UR5, SR_CgaCtaId ;  /* 0x00000000000579c3 */ /* 0x000ee20000008800 */
[----:B------:R-:W-:-:S07]  /*0540*/  UMOV UR4, 0x400 ;  /* 0x0000040000047882 */ /* 0x000fce0000000000 */
[----:B0-2---:R-:W0:Y:S01]  /*0550*/  LDC.64 R2, c[0x0][0x388] ;  /* 0x0000e200ff027b82 */ /* 0x005e220000000a00 */
[----:B---3--:R-:W-:Y:S01]  /*0560*/  ULEA UR4, UR5, UR4, 0x18 ;  /* 0x0000000405047291 */ /* 0x008fe2000f8ec0ff */
[----:B0-----:R-:W-:-:S08]  /*0570*/  IMAD.WIDE.U32 R2, R0, 0x4, R2 ;  /* 0x0000000400027825 */ /* 0x001fd000078e0002 */
[----:B------:R-:W0:Y:S04]  /*0580*/  LDS R5, [UR4] ;  /* 0x00000004ff057984 */ /* 0x000e280008000800 */
[----:B0-----:R-:W-:Y:S01]  /*0590*/  STG.E desc[UR6][R2.64], R5 ;  /* 0x0000000502007986 */ /* 0x001fe2000c101906 */
[----:B------:R-:W-:Y:S05]  /*05a0*/  EXIT ;  /* 0x000000000000794d */ /* 0x000fea0003800000 */
.L_x_23:
        /* <DEDUP_REMOVED lines=13> */
.L_x_28:


//--------------------- .nv.shared._Z3rsaPiS_S_Pj --------------------------
	.section	.nv.shared._Z3rsaPiS_S_Pj,"aw",@nobits
	.sectionflags	@""
	.align	16
	.zero		1024


//--------------------- .nv.shared.reserved.0     --------------------------
	.section	.nv.shared.reserved.0,"aw",@nobits
	.weak		__nv_reservedSMEM_offset_0_alias
	.size		__nv_reservedSMEM_offset_0_alias, 0, 64
	.other		__nv_reservedSMEM_offset_0_alias,@"STO_CUDA_RESERVED_SHARED STV_DEFAULT"
__nv_reservedSMEM_offset_0_alias:
	.zero		0
	.zero		64


//--------------------- .nv.shared._Z14init_reductioniPii --------------------------
	.section	.nv.shared._Z14init_reductioniPii,"aw",@nobits
	.sectionflags	@""
	.align	16
	.zero		1024


//--------------------- .nv.shared._Z17sumCommMultiBlockPKiiPiii --------------------------
	.section	.nv.shared._Z17sumCommMultiBlockPKiiPiii,"aw",@nobits
	.sectionflags	@""
	.align	16
.nv.shared._Z17sumCommMultiBlockPKiiPiii:
	.zero		5120


//--------------------- .nv.shared._Z18parallel_reductionPiS_i --------------------------
	.section	.nv.shared._Z18parallel_reductionPiS_i,"aw",@nobits
	.sectionflags	@""
	.align	16
	.zero		1024


//--------------------- .nv.constant0._Z3rsaPiS_S_Pj --------------------------
	.section	.nv.constant0._Z3rsaPiS_S_Pj,"a",@progbits
	.sectionflags	@""
	.align	4
.nv.constant0._Z3rsaPiS_S_Pj:
	.zero		928


//--------------------- .nv.constant0._Z14init_reductioniPii --------------------------
	.section	.nv.constant0._Z14init_reductioniPii,"a",@progbits
	.sectionflags	@""
	.align	4
.nv.constant0._Z14init_reductioniPii:
	.zero		916


//--------------------- .nv.constant0._Z17sumCommMultiBlockPKiiPiii --------------------------
	.section	.nv.constant0._Z17sumCommMultiBlockPKiiPiii,"a",@progbits
	.sectionflags	@""
	.align	4
.nv.constant0._Z17sumCommMultiBlockPKiiPiii:
	.zero		928


//--------------------- .nv.constant0._Z18parallel_reductionPiS_i --------------------------
	.section	.nv.constant0._Z18parallel_reductionPiS_i,"a",@progbits
	.sectionflags	@""
	.align	4
.nv.constant0._Z18parallel_reductionPiS_i:
	.zero		916


//--------------------- SYMBOLS --------------------------

	.type		.nv.reservedSmem.offset0,@object
	.size		.nv.reservedSmem.offset0,0x4
	.type		.nv.reservedSmem.cap,@object
	.size		.nv.reservedSmem.cap,0x4
